//
// Generated by NVIDIA NVVM Compiler
//
// Compiler Build ID: CL-36424714
// Cuda compilation tools, release 13.0, V13.0.88
// Based on NVVM 20.0.0
//

.version 9.0
.target sm_100
.address_size 64

	// .globl	_Z17bitonicSortSharedPi
// _ZZ17bitonicSortSharedPiE6s_data has been demoted

.visible .entry _Z17bitonicSortSharedPi(
	.param .u64 .ptr .align 1 _Z17bitonicSortSharedPi_param_0
)
{
	.reg .pred 	%p<246>;
	.reg .b32 	%r<356>;
	.reg .b64 	%rd<5>;
	// demoted variable
	.shared .align 4 .b8 _ZZ17bitonicSortSharedPiE6s_data[4096];
	ld.param.u64 	%rd2, [_Z17bitonicSortSharedPi_param_0];
	cvta.to.global.u64 	%rd3, %rd2;
	mov.u32 	%r1, %tid.x;
	mov.u32 	%r141, %ctaid.x;
	shl.b32 	%r142, %r141, 10;
	or.b32  	%r143, %r142, %r1;
	mul.wide.s32 	%rd4, %r143, 4;
	add.s64 	%rd1, %rd3, %rd4;
	ld.global.u32 	%r144, [%rd1];
	shl.b32 	%r145, %r1, 2;
	mov.u32 	%r146, _ZZ17bitonicSortSharedPiE6s_data;
	add.s32 	%r2, %r146, %r145;
	st.shared.u32 	[%r2], %r144;
	bar.sync 	0;
	xor.b32  	%r3, %r1, 1;
	setp.le.u32 	%p1, %r3, %r1;
	xor.b32  	%r147, %r145, 4;
	add.s32 	%r4, %r146, %r147;
	@%p1 bra 	$L__BB0_3;
	and.b32  	%r148, %r1, 2;
	setp.eq.s32 	%p2, %r148, 0;
	ld.shared.u32 	%r5, [%r2];
	ld.shared.u32 	%r6, [%r4];
	setp.le.s32 	%p3, %r5, %r6;
	setp.ge.s32 	%p4, %r5, %r6;
	selp.u32 	%r149, -1, 0, %p4;
	selp.u32 	%r150, -1, 0, %p3;
	selp.b32 	%r151, %r150, %r149, %p2;
	and.b32  	%r152, %r151, 1;
	setp.eq.b32 	%p5, %r152, 1;
	@%p5 bra 	$L__BB0_3;
	st.shared.u32 	[%r2], %r6;
	st.shared.u32 	[%r4], %r5;
$L__BB0_3:
	bar.sync 	0;
	and.b32  	%r7, %r1, 4;
	xor.b32  	%r8, %r1, 2;
	setp.le.u32 	%p6, %r8, %r1;
	xor.b32  	%r154, %r145, 8;
	add.s32 	%r9, %r146, %r154;
	@%p6 bra 	$L__BB0_6;
	setp.eq.s32 	%p7, %r7, 0;
	ld.shared.u32 	%r10, [%r2];
	ld.shared.u32 	%r11, [%r9];
	setp.le.s32 	%p8, %r10, %r11;
	setp.ge.s32 	%p9, %r10, %r11;
	selp.u32 	%r156, -1, 0, %p9;
	selp.u32 	%r157, -1, 0, %p8;
	selp.b32 	%r158, %r157, %r156, %p7;
	and.b32  	%r159, %r158, 1;
	setp.eq.b32 	%p10, %r159, 1;
	@%p10 bra 	$L__BB0_6;
	st.shared.u32 	[%r2], %r11;
	st.shared.u32 	[%r9], %r10;
$L__BB0_6:
	setp.le.u32 	%p11, %r3, %r1;
	bar.sync 	0;
	@%p11 bra 	$L__BB0_9;
	setp.eq.s32 	%p12, %r7, 0;
	ld.shared.u32 	%r12, [%r2];
	ld.shared.u32 	%r13, [%r4];
	setp.le.s32 	%p13, %r12, %r13;
	setp.ge.s32 	%p14, %r12, %r13;
	selp.u32 	%r160, -1, 0, %p14;
	selp.u32 	%r161, -1, 0, %p13;
	selp.b32 	%r162, %r161, %r160, %p12;
	and.b32  	%r163, %r162, 1;
	setp.eq.b32 	%p15, %r163, 1;
	@%p15 bra 	$L__BB0_9;
	st.shared.u32 	[%r2], %r13;
	st.shared.u32 	[%r4], %r12;
$L__BB0_9:
	bar.sync 	0;
	and.b32  	%r14, %r1, 8;
	xor.b32  	%r15, %r1, 4;
	setp.le.u32 	%p16, %r15, %r1;
	xor.b32  	%r165, %r145, 16;
	add.s32 	%r16, %r146, %r165;
	@%p16 bra 	$L__BB0_12;
	setp.eq.s32 	%p17, %r14, 0;
	ld.shared.u32 	%r17, [%r2];
	ld.shared.u32 	%r18, [%r16];
	setp.le.s32 	%p18, %r17, %r18;
	setp.ge.s32 	%p19, %r17, %r18;
	selp.u32 	%r167, -1, 0, %p19;
	selp.u32 	%r168, -1, 0, %p18;
	selp.b32 	%r169, %r168, %r167, %p17;
	and.b32  	%r170, %r169, 1;
	setp.eq.b32 	%p20, %r170, 1;
	@%p20 bra 	$L__BB0_12;
	st.shared.u32 	[%r2], %r18;
	st.shared.u32 	[%r16], %r17;
$L__BB0_12:
	setp.le.u32 	%p21, %r8, %r1;
	bar.sync 	0;
	@%p21 bra 	$L__BB0_15;
	setp.eq.s32 	%p22, %r14, 0;
	ld.shared.u32 	%r19, [%r2];
	ld.shared.u32 	%r20, [%r9];
	setp.le.s32 	%p23, %r19, %r20;
	setp.ge.s32 	%p24, %r19, %r20;
	selp.u32 	%r171, -1, 0, %p24;
	selp.u32 	%r172, -1, 0, %p23;
	selp.b32 	%r173, %r172, %r171, %p22;
	and.b32  	%r174, %r173, 1;
	setp.eq.b32 	%p25, %r174, 1;
	@%p25 bra 	$L__BB0_15;
	st.shared.u32 	[%r2], %r20;
	st.shared.u32 	[%r9], %r19;
$L__BB0_15:
	setp.le.u32 	%p26, %r3, %r1;
	bar.sync 	0;
	@%p26 bra 	$L__BB0_18;
	setp.eq.s32 	%p27, %r14, 0;
	ld.shared.u32 	%r21, [%r2];
	ld.shared.u32 	%r22, [%r4];
	setp.le.s32 	%p28, %r21, %r22;
	setp.ge.s32 	%p29, %r21, %r22;
	selp.u32 	%r175, -1, 0, %p29;
	selp.u32 	%r176, -1, 0, %p28;
	selp.b32 	%r177, %r176, %r175, %p27;
	and.b32  	%r178, %r177, 1;
	setp.eq.b32 	%p30, %r178, 1;
	@%p30 bra 	$L__BB0_18;
	st.shared.u32 	[%r2], %r22;
	st.shared.u32 	[%r4], %r21;
$L__BB0_18:
	bar.sync 	0;
	and.b32  	%r23, %r1, 16;
	xor.b32  	%r24, %r1, 8;
	setp.le.u32 	%p31, %r24, %r1;
	xor.b32  	%r180, %r145, 32;
	add.s32 	%r25, %r146, %r180;
	@%p31 bra 	$L__BB0_21;
	setp.eq.s32 	%p32, %r23, 0;
	ld.shared.u32 	%r26, [%r2];
	ld.shared.u32 	%r27, [%r25];
	setp.le.s32 	%p33, %r26, %r27;
	setp.ge.s32 	%p34, %r26, %r27;
	selp.u32 	%r182, -1, 0, %p34;
	selp.u32 	%r183, -1, 0, %p33;
	selp.b32 	%r184, %r183, %r182, %p32;
	and.b32  	%r185, %r184, 1;
	setp.eq.b32 	%p35, %r185, 1;
	@%p35 bra 	$L__BB0_21;
	st.shared.u32 	[%r2], %r27;
	st.shared.u32 	[%r25], %r26;
$L__BB0_21:
	setp.le.u32 	%p36, %r15, %r1;
	bar.sync 	0;
	@%p36 bra 	$L__BB0_24;
	setp.eq.s32 	%p37, %r23, 0;
	ld.shared.u32 	%r28, [%r2];
	ld.shared.u32 	%r29, [%r16];
	setp.le.s32 	%p38, %r28, %r29;
	setp.ge.s32 	%p39, %r28, %r29;
	selp.u32 	%r186, -1, 0, %p39;
	selp.u32 	%r187, -1, 0, %p38;
	selp.b32 	%r188, %r187, %r186, %p37;
	and.b32  	%r189, %r188, 1;
	setp.eq.b32 	%p40, %r189, 1;
	@%p40 bra 	$L__BB0_24;
	st.shared.u32 	[%r2], %r29;
	st.shared.u32 	[%r16], %r28;
$L__BB0_24:
	setp.le.u32 	%p41, %r8, %r1;
	bar.sync 	0;
	@%p41 bra 	$L__BB0_27;
	setp.eq.s32 	%p42, %r23, 0;
	ld.shared.u32 	%r30, [%r2];
	ld.shared.u32 	%r31, [%r9];
	setp.le.s32 	%p43, %r30, %r31;
	setp.ge.s32 	%p44, %r30, %r31;
	selp.u32 	%r190, -1, 0, %p44;
	selp.u32 	%r191, -1, 0, %p43;
	selp.b32 	%r192, %r191, %r190, %p42;
	and.b32  	%r193, %r192, 1;
	setp.eq.b32 	%p45, %r193, 1;
	@%p45 bra 	$L__BB0_27;
	st.shared.u32 	[%r2], %r31;
	st.shared.u32 	[%r9], %r30;
$L__BB0_27:
	setp.le.u32 	%p46, %r3, %r1;
	bar.sync 	0;
	@%p46 bra 	$L__BB0_30;
	setp.eq.s32 	%p47, %r23, 0;
	ld.shared.u32 	%r32, [%r2];
	ld.shared.u32 	%r33, [%r4];
	setp.le.s32 	%p48, %r32, %r33;
	setp.ge.s32 	%p49, %r32, %r33;
	selp.u32 	%r194, -1, 0, %p49;
	selp.u32 	%r195, -1, 0, %p48;
	selp.b32 	%r196, %r195, %r194, %p47;
	and.b32  	%r197, %r196, 1;
	setp.eq.b32 	%p50, %r197, 1;
	@%p50 bra 	$L__BB0_30;
	st.shared.u32 	[%r2], %r33;
	st.shared.u32 	[%r4], %r32;
$L__BB0_30:
	bar.sync 	0;
	and.b32  	%r34, %r1, 32;
	xor.b32  	%r35, %r1, 16;
	setp.le.u32 	%p51, %r35, %r1;
	xor.b32  	%r199, %r145, 64;
	add.s32 	%r36, %r146, %r199;
	@%p51 bra 	$L__BB0_33;
	setp.eq.s32 	%p52, %r34, 0;
	ld.shared.u32 	%r37, [%r2];
	ld.shared.u32 	%r38, [%r36];
	setp.le.s32 	%p53, %r37, %r38;
	setp.ge.s32 	%p54, %r37, %r38;
	selp.u32 	%r201, -1, 0, %p54;
	selp.u32 	%r202, -1, 0, %p53;
	selp.b32 	%r203, %r202, %r201, %p52;
	and.b32  	%r204, %r203, 1;
	setp.eq.b32 	%p55, %r204, 1;
	@%p55 bra 	$L__BB0_33;
	st.shared.u32 	[%r2], %r38;
	st.shared.u32 	[%r36], %r37;
$L__BB0_33:
	setp.le.u32 	%p56, %r24, %r1;
	bar.sync 	0;
	@%p56 bra 	$L__BB0_36;
	setp.eq.s32 	%p57, %r34, 0;
	ld.shared.u32 	%r39, [%r2];
	ld.shared.u32 	%r40, [%r25];
	setp.le.s32 	%p58, %r39, %r40;
	setp.ge.s32 	%p59, %r39, %r40;
	selp.u32 	%r205, -1, 0, %p59;
	selp.u32 	%r206, -1, 0, %p58;
	selp.b32 	%r207, %r206, %r205, %p57;
	and.b32  	%r208, %r207, 1;
	setp.eq.b32 	%p60, %r208, 1;
	@%p60 bra 	$L__BB0_36;
	st.shared.u32 	[%r2], %r40;
	st.shared.u32 	[%r25], %r39;
$L__BB0_36:
	setp.le.u32 	%p61, %r15, %r1;
	bar.sync 	0;
	@%p61 bra 	$L__BB0_39;
	setp.eq.s32 	%p62, %r34, 0;
	ld.shared.u32 	%r41, [%r2];
	ld.shared.u32 	%r42, [%r16];
	setp.le.s32 	%p63, %r41, %r42;
	setp.ge.s32 	%p64, %r41, %r42;
	selp.u32 	%r209, -1, 0, %p64;
	selp.u32 	%r210, -1, 0, %p63;
	selp.b32 	%r211, %r210, %r209, %p62;
	and.b32  	%r212, %r211, 1;
	setp.eq.b32 	%p65, %r212, 1;
	@%p65 bra 	$L__BB0_39;
	st.shared.u32 	[%r2], %r42;
	st.shared.u32 	[%r16], %r41;
$L__BB0_39:
	setp.le.u32 	%p66, %r8, %r1;
	bar.sync 	0;
	@%p66 bra 	$L__BB0_42;
	setp.eq.s32 	%p67, %r34, 0;
	ld.shared.u32 	%r43, [%r2];
	ld.shared.u32 	%r44, [%r9];
	setp.le.s32 	%p68, %r43, %r44;
	setp.ge.s32 	%p69, %r43, %r44;
	selp.u32 	%r213, -1, 0, %p69;
	selp.u32 	%r214, -1, 0, %p68;
	selp.b32 	%r215, %r214, %r213, %p67;
	and.b32  	%r216, %r215, 1;
	setp.eq.b32 	%p70, %r216, 1;
	@%p70 bra 	$L__BB0_42;
	st.shared.u32 	[%r2], %r44;
	st.shared.u32 	[%r9], %r43;
$L__BB0_42:
	setp.le.u32 	%p71, %r3, %r1;
	bar.sync 	0;
	@%p71 bra 	$L__BB0_45;
	setp.eq.s32 	%p72, %r34, 0;
	ld.shared.u32 	%r45, [%r2];
	ld.shared.u32 	%r46, [%r4];
	setp.le.s32 	%p73, %r45, %r46;
	setp.ge.s32 	%p74, %r45, %r46;
	selp.u32 	%r217, -1, 0, %p74;
	selp.u32 	%r218, -1, 0, %p73;
	selp.b32 	%r219, %r218, %r217, %p72;
	and.b32  	%r220, %r219, 1;
	setp.eq.b32 	%p75, %r220, 1;
	@%p75 bra 	$L__BB0_45;
	st.shared.u32 	[%r2], %r46;
	st.shared.u32 	[%r4], %r45;
$L__BB0_45:
	bar.sync 	0;
	and.b32  	%r47, %r1, 64;
	xor.b32  	%r48, %r1, 32;
	setp.le.u32 	%p76, %r48, %r1;
	xor.b32  	%r222, %r145, 128;
	add.s32 	%r49, %r146, %r222;
	@%p76 bra 	$L__BB0_48;
	setp.eq.s32 	%p77, %r47, 0;
	ld.shared.u32 	%r50, [%r2];
	ld.shared.u32 	%r51, [%r49];
	setp.le.s32 	%p78, %r50, %r51;
	setp.ge.s32 	%p79, %r50, %r51;
	selp.u32 	%r224, -1, 0, %p79;
	selp.u32 	%r225, -1, 0, %p78;
	selp.b32 	%r226, %r225, %r224, %p77;
	and.b32  	%r227, %r226, 1;
	setp.eq.b32 	%p80, %r227, 1;
	@%p80 bra 	$L__BB0_48;
	st.shared.u32 	[%r2], %r51;
	st.shared.u32 	[%r49], %r50;
$L__BB0_48:
	setp.le.u32 	%p81, %r35, %r1;
	bar.sync 	0;
	@%p81 bra 	$L__BB0_51;
	setp.eq.s32 	%p82, %r47, 0;
	ld.shared.u32 	%r52, [%r2];
	ld.shared.u32 	%r53, [%r36];
	setp.le.s32 	%p83, %r52, %r53;
	setp.ge.s32 	%p84, %r52, %r53;
	selp.u32 	%r228, -1, 0, %p84;
	selp.u32 	%r229, -1, 0, %p83;
	selp.b32 	%r230, %r229, %r228, %p82;
	and.b32  	%r231, %r230, 1;
	setp.eq.b32 	%p85, %r231, 1;
	@%p85 bra 	$L__BB0_51;
	st.shared.u32 	[%r2], %r53;
	st.shared.u32 	[%r36], %r52;
$L__BB0_51:
	setp.le.u32 	%p86, %r24, %r1;
	bar.sync 	0;
	@%p86 bra 	$L__BB0_54;
	setp.eq.s32 	%p87, %r47, 0;
	ld.shared.u32 	%r54, [%r2];
	ld.shared.u32 	%r55, [%r25];
	setp.le.s32 	%p88, %r54, %r55;
	setp.ge.s32 	%p89, %r54, %r55;
	selp.u32 	%r232, -1, 0, %p89;
	selp.u32 	%r233, -1, 0, %p88;
	selp.b32 	%r234, %r233, %r232, %p87;
	and.b32  	%r235, %r234, 1;
	setp.eq.b32 	%p90, %r235, 1;
	@%p90 bra 	$L__BB0_54;
	st.shared.u32 	[%r2], %r55;
	st.shared.u32 	[%r25], %r54;
$L__BB0_54:
	setp.le.u32 	%p91, %r15, %r1;
	bar.sync 	0;
	@%p91 bra 	$L__BB0_57;
	setp.eq.s32 	%p92, %r47, 0;
	ld.shared.u32 	%r56, [%r2];
	ld.shared.u32 	%r57, [%r16];
	setp.le.s32 	%p93, %r56, %r57;
	setp.ge.s32 	%p94, %r56, %r57;
	selp.u32 	%r236, -1, 0, %p94;
	selp.u32 	%r237, -1, 0, %p93;
	selp.b32 	%r238, %r237, %r236, %p92;
	and.b32  	%r239, %r238, 1;
	setp.eq.b32 	%p95, %r239, 1;
	@%p95 bra 	$L__BB0_57;
	st.shared.u32 	[%r2], %r57;
	st.shared.u32 	[%r16], %r56;
$L__BB0_57:
	setp.le.u32 	%p96, %r8, %r1;
	bar.sync 	0;
	@%p96 bra 	$L__BB0_60;
	setp.eq.s32 	%p97, %r47, 0;
	ld.shared.u32 	%r58, [%r2];
	ld.shared.u32 	%r59, [%r9];
	setp.le.s32 	%p98, %r58, %r59;
	setp.ge.s32 	%p99, %r58, %r59;
	selp.u32 	%r240, -1, 0, %p99;
	selp.u32 	%r241, -1, 0, %p98;
	selp.b32 	%r242, %r241, %r240, %p97;
	and.b32  	%r243, %r242, 1;
	setp.eq.b32 	%p100, %r243, 1;
	@%p100 bra 	$L__BB0_60;
	st.shared.u32 	[%r2], %r59;
	st.shared.u32 	[%r9], %r58;
$L__BB0_60:
	setp.le.u32 	%p101, %r3, %r1;
	bar.sync 	0;
	@%p101 bra 	$L__BB0_63;
	setp.eq.s32 	%p102, %r47, 0;
	ld.shared.u32 	%r60, [%r2];
	ld.shared.u32 	%r61, [%r4];
	setp.le.s32 	%p103, %r60, %r61;
	setp.ge.s32 	%p104, %r60, %r61;
	selp.u32 	%r244, -1, 0, %p104;
	selp.u32 	%r245, -1, 0, %p103;
	selp.b32 	%r246, %r245, %r244, %p102;
	and.b32  	%r247, %r246, 1;
	setp.eq.b32 	%p105, %r247, 1;
	@%p105 bra 	$L__BB0_63;
	st.shared.u32 	[%r2], %r61;
	st.shared.u32 	[%r4], %r60;
$L__BB0_63:
	bar.sync 	0;
	and.b32  	%r62, %r1, 128;
	xor.b32  	%r63, %r1, 64;
	setp.le.u32 	%p106, %r63, %r1;
	xor.b32  	%r249, %r145, 256;
	add.s32 	%r64, %r146, %r249;
	@%p106 bra 	$L__BB0_66;
	setp.eq.s32 	%p107, %r62, 0;
	ld.shared.u32 	%r65, [%r2];
	ld.shared.u32 	%r66, [%r64];
	setp.le.s32 	%p108, %r65, %r66;
	setp.ge.s32 	%p109, %r65, %r66;
	selp.u32 	%r251, -1, 0, %p109;
	selp.u32 	%r252, -1, 0, %p108;
	selp.b32 	%r253, %r252, %r251, %p107;
	and.b32  	%r254, %r253, 1;
	setp.eq.b32 	%p110, %r254, 1;
	@%p110 bra 	$L__BB0_66;
	st.shared.u32 	[%r2], %r66;
	st.shared.u32 	[%r64], %r65;
$L__BB0_66:
	setp.le.u32 	%p111, %r48, %r1;
	bar.sync 	0;
	@%p111 bra 	$L__BB0_69;
	setp.eq.s32 	%p112, %r62, 0;
	ld.shared.u32 	%r67, [%r2];
	ld.shared.u32 	%r68, [%r49];
	setp.le.s32 	%p113, %r67, %r68;
	setp.ge.s32 	%p114, %r67, %r68;
	selp.u32 	%r255, -1, 0, %p114;
	selp.u32 	%r256, -1, 0, %p113;
	selp.b32 	%r257, %r256, %r255, %p112;
	and.b32  	%r258, %r257, 1;
	setp.eq.b32 	%p115, %r258, 1;
	@%p115 bra 	$L__BB0_69;
	st.shared.u32 	[%r2], %r68;
	st.shared.u32 	[%r49], %r67;
$L__BB0_69:
	setp.le.u32 	%p116, %r35, %r1;
	bar.sync 	0;
	@%p116 bra 	$L__BB0_72;
	setp.eq.s32 	%p117, %r62, 0;
	ld.shared.u32 	%r69, [%r2];
	ld.shared.u32 	%r70, [%r36];
	setp.le.s32 	%p118, %r69, %r70;
	setp.ge.s32 	%p119, %r69, %r70;
	selp.u32 	%r259, -1, 0, %p119;
	selp.u32 	%r260, -1, 0, %p118;
	selp.b32 	%r261, %r260, %r259, %p117;
	and.b32  	%r262, %r261, 1;
	setp.eq.b32 	%p120, %r262, 1;
	@%p120 bra 	$L__BB0_72;
	st.shared.u32 	[%r2], %r70;
	st.shared.u32 	[%r36], %r69;
$L__BB0_72:
	setp.le.u32 	%p121, %r24, %r1;
	bar.sync 	0;
	@%p121 bra 	$L__BB0_75;
	setp.eq.s32 	%p122, %r62, 0;
	ld.shared.u32 	%r71, [%r2];
	ld.shared.u32 	%r72, [%r25];
	setp.le.s32 	%p123, %r71, %r72;
	setp.ge.s32 	%p124, %r71, %r72;
	selp.u32 	%r263, -1, 0, %p124;
	selp.u32 	%r264, -1, 0, %p123;
	selp.b32 	%r265, %r264, %r263, %p122;
	and.b32  	%r266, %r265, 1;
	setp.eq.b32 	%p125, %r266, 1;
	@%p125 bra 	$L__BB0_75;
	st.shared.u32 	[%r2], %r72;
	st.shared.u32 	[%r25], %r71;
$L__BB0_75:
	setp.le.u32 	%p126, %r15, %r1;
	bar.sync 	0;
	@%p126 bra 	$L__BB0_78;
	setp.eq.s32 	%p127, %r62, 0;
	ld.shared.u32 	%r73, [%r2];
	ld.shared.u32 	%r74, [%r16];
	setp.le.s32 	%p128, %r73, %r74;
	setp.ge.s32 	%p129, %r73, %r74;
	selp.u32 	%r267, -1, 0, %p129;
	selp.u32 	%r268, -1, 0, %p128;
	selp.b32 	%r269, %r268, %r267, %p127;
	and.b32  	%r270, %r269, 1;
	setp.eq.b32 	%p130, %r270, 1;
	@%p130 bra 	$L__BB0_78;
	st.shared.u32 	[%r2], %r74;
	st.shared.u32 	[%r16], %r73;
$L__BB0_78:
	setp.le.u32 	%p131, %r8, %r1;
	bar.sync 	0;
	@%p131 bra 	$L__BB0_81;
	setp.eq.s32 	%p132, %r62, 0;
	ld.shared.u32 	%r75, [%r2];
	ld.shared.u32 	%r76, [%r9];
	setp.le.s32 	%p133, %r75, %r76;
	setp.ge.s32 	%p134, %r75, %r76;
	selp.u32 	%r271, -1, 0, %p134;
	selp.u32 	%r272, -1, 0, %p133;
	selp.b32 	%r273, %r272, %r271, %p132;
	and.b32  	%r274, %r273, 1;
	setp.eq.b32 	%p135, %r274, 1;
	@%p135 bra 	$L__BB0_81;
	st.shared.u32 	[%r2], %r76;
	st.shared.u32 	[%r9], %r75;
$L__BB0_81:
	setp.le.u32 	%p136, %r3, %r1;
	bar.sync 	0;
	@%p136 bra 	$L__BB0_84;
	setp.eq.s32 	%p137, %r62, 0;
	ld.shared.u32 	%r77, [%r2];
	ld.shared.u32 	%r78, [%r4];
	setp.le.s32 	%p138, %r77, %r78;
	setp.ge.s32 	%p139, %r77, %r78;
	selp.u32 	%r275, -1, 0, %p139;
	selp.u32 	%r276, -1, 0, %p138;
	selp.b32 	%r277, %r276, %r275, %p137;
	and.b32  	%r278, %r277, 1;
	setp.eq.b32 	%p140, %r278, 1;
	@%p140 bra 	$L__BB0_84;
	st.shared.u32 	[%r2], %r78;
	st.shared.u32 	[%r4], %r77;
$L__BB0_84:
	bar.sync 	0;
	and.b32  	%r79, %r1, 256;
	xor.b32  	%r80, %r1, 128;
	setp.le.u32 	%p141, %r80, %r1;
	xor.b32  	%r280, %r145, 512;
	add.s32 	%r81, %r146, %r280;
	@%p141 bra 	$L__BB0_87;
	setp.eq.s32 	%p142, %r79, 0;
	ld.shared.u32 	%r82, [%r2];
	ld.shared.u32 	%r83, [%r81];
	setp.le.s32 	%p143, %r82, %r83;
	setp.ge.s32 	%p144, %r82, %r83;
	selp.u32 	%r282, -1, 0, %p144;
	selp.u32 	%r283, -1, 0, %p143;
	selp.b32 	%r284, %r283, %r282, %p142;
	and.b32  	%r285, %r284, 1;
	setp.eq.b32 	%p145, %r285, 1;
	@%p145 bra 	$L__BB0_87;
	st.shared.u32 	[%r2], %r83;
	st.shared.u32 	[%r81], %r82;
$L__BB0_87:
	setp.le.u32 	%p146, %r63, %r1;
	bar.sync 	0;
	@%p146 bra 	$L__BB0_90;
	setp.eq.s32 	%p147, %r79, 0;
	ld.shared.u32 	%r84, [%r2];
	ld.shared.u32 	%r85, [%r64];
	setp.le.s32 	%p148, %r84, %r85;
	setp.ge.s32 	%p149, %r84, %r85;
	selp.u32 	%r286, -1, 0, %p149;
	selp.u32 	%r287, -1, 0, %p148;
	selp.b32 	%r288, %r287, %r286, %p147;
	and.b32  	%r289, %r288, 1;
	setp.eq.b32 	%p150, %r289, 1;
	@%p150 bra 	$L__BB0_90;
	st.shared.u32 	[%r2], %r85;
	st.shared.u32 	[%r64], %r84;
$L__BB0_90:
	setp.le.u32 	%p151, %r48, %r1;
	bar.sync 	0;
	@%p151 bra 	$L__BB0_93;
	setp.eq.s32 	%p152, %r79, 0;
	ld.shared.u32 	%r86, [%r2];
	ld.shared.u32 	%r87, [%r49];
	setp.le.s32 	%p153, %r86, %r87;
	setp.ge.s32 	%p154, %r86, %r87;
	selp.u32 	%r290, -1, 0, %p154;
	selp.u32 	%r291, -1, 0, %p153;
	selp.b32 	%r292, %r291, %r290, %p152;
	and.b32  	%r293, %r292, 1;
	setp.eq.b32 	%p155, %r293, 1;
	@%p155 bra 	$L__BB0_93;
	st.shared.u32 	[%r2], %r87;
	st.shared.u32 	[%r49], %r86;
$L__BB0_93:
	setp.le.u32 	%p156, %r35, %r1;
	bar.sync 	0;
	@%p156 bra 	$L__BB0_96;
	setp.eq.s32 	%p157, %r79, 0;
	ld.shared.u32 	%r88, [%r2];
	ld.shared.u32 	%r89, [%r36];
	setp.le.s32 	%p158, %r88, %r89;
	setp.ge.s32 	%p159, %r88, %r89;
	selp.u32 	%r294, -1, 0, %p159;
	selp.u32 	%r295, -1, 0, %p158;
	selp.b32 	%r296, %r295, %r294, %p157;
	and.b32  	%r297, %r296, 1;
	setp.eq.b32 	%p160, %r297, 1;
	@%p160 bra 	$L__BB0_96;
	st.shared.u32 	[%r2], %r89;
	st.shared.u32 	[%r36], %r88;
$L__BB0_96:
	setp.le.u32 	%p161, %r24, %r1;
	bar.sync 	0;
	@%p161 bra 	$L__BB0_99;
	setp.eq.s32 	%p162, %r79, 0;
	ld.shared.u32 	%r90, [%r2];
	ld.shared.u32 	%r91, [%r25];
	setp.le.s32 	%p163, %r90, %r91;
	setp.ge.s32 	%p164, %r90, %r91;
	selp.u32 	%r298, -1, 0, %p164;
	selp.u32 	%r299, -1, 0, %p163;
	selp.b32 	%r300, %r299, %r298, %p162;
	and.b32  	%r301, %r300, 1;
	setp.eq.b32 	%p165, %r301, 1;
	@%p165 bra 	$L__BB0_99;
	st.shared.u32 	[%r2], %r91;
	st.shared.u32 	[%r25], %r90;
$L__BB0_99:
	setp.le.u32 	%p166, %r15, %r1;
	bar.sync 	0;
	@%p166 bra 	$L__BB0_102;
	setp.eq.s32 	%p167, %r79, 0;
	ld.shared.u32 	%r92, [%r2];
	ld.shared.u32 	%r93, [%r16];
	setp.le.s32 	%p168, %r92, %r93;
	setp.ge.s32 	%p169, %r92, %r93;
	selp.u32 	%r302, -1, 0, %p169;
	selp.u32 	%r303, -1, 0, %p168;
	selp.b32 	%r304, %r303, %r302, %p167;
	and.b32  	%r305, %r304, 1;
	setp.eq.b32 	%p170, %r305, 1;
	@%p170 bra 	$L__BB0_102;
	st.shared.u32 	[%r2], %r93;
	st.shared.u32 	[%r16], %r92;
$L__BB0_102:
	setp.le.u32 	%p171, %r8, %r1;
	bar.sync 	0;
	@%p171 bra 	$L__BB0_105;
	setp.eq.s32 	%p172, %r79, 0;
	ld.shared.u32 	%r94, [%r2];
	ld.shared.u32 	%r95, [%r9];
	setp.le.s32 	%p173, %r94, %r95;
	setp.ge.s32 	%p174, %r94, %r95;
	selp.u32 	%r306, -1, 0, %p174;
	selp.u32 	%r307, -1, 0, %p173;
	selp.b32 	%r308, %r307, %r306, %p172;
	and.b32  	%r309, %r308, 1;
	setp.eq.b32 	%p175, %r309, 1;
	@%p175 bra 	$L__BB0_105;
	st.shared.u32 	[%r2], %r95;
	st.shared.u32 	[%r9], %r94;
$L__BB0_105:
	setp.le.u32 	%p176, %r3, %r1;
	bar.sync 	0;
	@%p176 bra 	$L__BB0_108;
	setp.eq.s32 	%p177, %r79, 0;
	ld.shared.u32 	%r96, [%r2];
	ld.shared.u32 	%r97, [%r4];
	setp.le.s32 	%p178, %r96, %r97;
	setp.ge.s32 	%p179, %r96, %r97;
	selp.u32 	%r310, -1, 0, %p179;
	selp.u32 	%r311, -1, 0, %p178;
	selp.b32 	%r312, %r311, %r310, %p177;
	and.b32  	%r313, %r312, 1;
	setp.eq.b32 	%p180, %r313, 1;
	@%p180 bra 	$L__BB0_108;
	st.shared.u32 	[%r2], %r97;
	st.shared.u32 	[%r4], %r96;
$L__BB0_108:
	bar.sync 	0;
	and.b32  	%r98, %r1, 512;
	xor.b32  	%r99, %r1, 256;
	setp.le.u32 	%p181, %r99, %r1;
	xor.b32  	%r315, %r145, 1024;
	add.s32 	%r100, %r146, %r315;
	@%p181 bra 	$L__BB0_111;
	setp.eq.s32 	%p182, %r98, 0;
	ld.shared.u32 	%r101, [%r2];
	ld.shared.u32 	%r102, [%r100];
	setp.le.s32 	%p183, %r101, %r102;
	setp.ge.s32 	%p184, %r101, %r102;
	selp.u32 	%r317, -1, 0, %p184;
	selp.u32 	%r318, -1, 0, %p183;
	selp.b32 	%r319, %r318, %r317, %p182;
	and.b32  	%r320, %r319, 1;
	setp.eq.b32 	%p185, %r320, 1;
	@%p185 bra 	$L__BB0_111;
	st.shared.u32 	[%r2], %r102;
	st.shared.u32 	[%r100], %r101;
$L__BB0_111:
	setp.le.u32 	%p186, %r80, %r1;
	bar.sync 	0;
	@%p186 bra 	$L__BB0_114;
	setp.eq.s32 	%p187, %r98, 0;
	ld.shared.u32 	%r103, [%r2];
	ld.shared.u32 	%r104, [%r81];
	setp.le.s32 	%p188, %r103, %r104;
	setp.ge.s32 	%p189, %r103, %r104;
	selp.u32 	%r321, -1, 0, %p189;
	selp.u32 	%r322, -1, 0, %p188;
	selp.b32 	%r323, %r322, %r321, %p187;
	and.b32  	%r324, %r323, 1;
	setp.eq.b32 	%p190, %r324, 1;
	@%p190 bra 	$L__BB0_114;
	st.shared.u32 	[%r2], %r104;
	st.shared.u32 	[%r81], %r103;
$L__BB0_114:
	setp.le.u32 	%p191, %r63, %r1;
	bar.sync 	0;
	@%p191 bra 	$L__BB0_117;
	setp.eq.s32 	%p192, %r98, 0;
	ld.shared.u32 	%r105, [%r2];
	ld.shared.u32 	%r106, [%r64];
	setp.le.s32 	%p193, %r105, %r106;
	setp.ge.s32 	%p194, %r105, %r106;
	selp.u32 	%r325, -1, 0, %p194;
	selp.u32 	%r326, -1, 0, %p193;
	selp.b32 	%r327, %r326, %r325, %p192;
	and.b32  	%r328, %r327, 1;
	setp.eq.b32 	%p195, %r328, 1;
	@%p195 bra 	$L__BB0_117;
	st.shared.u32 	[%r2], %r106;
	st.shared.u32 	[%r64], %r105;
$L__BB0_117:
	setp.le.u32 	%p196, %r48, %r1;
	bar.sync 	0;
	@%p196 bra 	$L__BB0_120;
	setp.eq.s32 	%p197, %r98, 0;
	ld.shared.u32 	%r107, [%r2];
	ld.shared.u32 	%r108, [%r49];
	setp.le.s32 	%p198, %r107, %r108;
	setp.ge.s32 	%p199, %r107, %r108;
	selp.u32 	%r329, -1, 0, %p199;
	selp.u32 	%r330, -1, 0, %p198;
	selp.b32 	%r331, %r330, %r329, %p197;
	and.b32  	%r332, %r331, 1;
	setp.eq.b32 	%p200, %r332, 1;
	@%p200 bra 	$L__BB0_120;
	st.shared.u32 	[%r2], %r108;
	st.shared.u32 	[%r49], %r107;
$L__BB0_120:
	setp.le.u32 	%p201, %r35, %r1;
	bar.sync 	0;
	@%p201 bra 	$L__BB0_123;
	setp.eq.s32 	%p202, %r98, 0;
	ld.shared.u32 	%r109, [%r2];
	ld.shared.u32 	%r110, [%r36];
	setp.le.s32 	%p203, %r109, %r110;
	setp.ge.s32 	%p204, %r109, %r110;
	selp.u32 	%r333, -1, 0, %p204;
	selp.u32 	%r334, -1, 0, %p203;
	selp.b32 	%r335, %r334, %r333, %p202;
	and.b32  	%r336, %r335, 1;
	setp.eq.b32 	%p205, %r336, 1;
	@%p205 bra 	$L__BB0_123;
	st.shared.u32 	[%r2], %r110;
	st.shared.u32 	[%r36], %r109;
$L__BB0_123:
	setp.le.u32 	%p206, %r24, %r1;
	bar.sync 	0;
	@%p206 bra 	$L__BB0_126;
	setp.eq.s32 	%p207, %r98, 0;
	ld.shared.u32 	%r111, [%r2];
	ld.shared.u32 	%r112, [%r25];
	setp.le.s32 	%p208, %r111, %r112;
	setp.ge.s32 	%p209, %r111, %r112;
	selp.u32 	%r337, -1, 0, %p209;
	selp.u32 	%r338, -1, 0, %p208;
	selp.b32 	%r339, %r338, %r337, %p207;
	and.b32  	%r340, %r339, 1;
	setp.eq.b32 	%p210, %r340, 1;
	@%p210 bra 	$L__BB0_126;
	st.shared.u32 	[%r2], %r112;
	st.shared.u32 	[%r25], %r111;
$L__BB0_126:
	setp.le.u32 	%p211, %r15, %r1;
	bar.sync 	0;
	@%p211 bra 	$L__BB0_129;
	setp.eq.s32 	%p212, %r98, 0;
	ld.shared.u32 	%r113, [%r2];
	ld.shared.u32 	%r114, [%r16];
	setp.le.s32 	%p213, %r113, %r114;
	setp.ge.s32 	%p214, %r113, %r114;
	selp.u32 	%r341, -1, 0, %p214;
	selp.u32 	%r342, -1, 0, %p213;
	selp.b32 	%r343, %r342, %r341, %p212;
	and.b32  	%r344, %r343, 1;
	setp.eq.b32 	%p215, %r344, 1;
	@%p215 bra 	$L__BB0_129;
	st.shared.u32 	[%r2], %r114;
	st.shared.u32 	[%r16], %r113;
$L__BB0_129:
	setp.le.u32 	%p216, %r8, %r1;
	bar.sync 	0;
	@%p216 bra 	$L__BB0_132;
	setp.eq.s32 	%p217, %r98, 0;
	ld.shared.u32 	%r115, [%r2];
	ld.shared.u32 	%r116, [%r9];
	setp.le.s32 	%p218, %r115, %r116;
	setp.ge.s32 	%p219, %r115, %r116;
	selp.u32 	%r345, -1, 0, %p219;
	selp.u32 	%r346, -1, 0, %p218;
	selp.b32 	%r347, %r346, %r345, %p217;
	and.b32  	%r348, %r347, 1;
	setp.eq.b32 	%p220, %r348, 1;
	@%p220 bra 	$L__BB0_132;
	st.shared.u32 	[%r2], %r116;
	st.shared.u32 	[%r9], %r115;
$L__BB0_132:
	setp.le.u32 	%p221, %r3, %r1;
	bar.sync 	0;
	@%p221 bra 	$L__BB0_135;
	setp.eq.s32 	%p222, %r98, 0;
	ld.shared.u32 	%r117, [%r2];
	ld.shared.u32 	%r118, [%r4];
	setp.le.s32 	%p223, %r117, %r118;
	setp.ge.s32 	%p224, %r117, %r118;
	selp.u32 	%r349, -1, 0, %p224;
	selp.u32 	%r350, -1, 0, %p223;
	selp.b32 	%r351, %r350, %r349, %p222;
	and.b32  	%r352, %r351, 1;
	setp.eq.b32 	%p225, %r352, 1;
	@%p225 bra 	$L__BB0_135;
	st.shared.u32 	[%r2], %r118;
	st.shared.u32 	[%r4], %r117;
$L__BB0_135:
	bar.sync 	0;
	xor.b32  	%r119, %r1, 512;
	setp.le.u32 	%p226, %r119, %r1;
	@%p226 bra 	$L__BB0_138;
	ld.shared.u32 	%r120, [%r2];
	shl.b32 	%r353, %r119, 2;
	add.s32 	%r121, %r146, %r353;
	ld.shared.u32 	%r122, [%r121];
	setp.le.s32 	%p227, %r120, %r122;
	@%p227 bra 	$L__BB0_138;
	st.shared.u32 	[%r2], %r122;
	st.shared.u32 	[%r121], %r120;
$L__BB0_138:
	setp.le.u32 	%p228, %r99, %r1;
	bar.sync 	0;
	@%p228 bra 	$L__BB0_141;
	ld.shared.u32 	%r123, [%r2];
	ld.shared.u32 	%r124, [%r100];
	setp.le.s32 	%p229, %r123, %r124;
	@%p229 bra 	$L__BB0_141;
	st.shared.u32 	[%r2], %r124;
	st.shared.u32 	[%r100], %r123;
$L__BB0_141:
	setp.le.u32 	%p230, %r80, %r1;
	bar.sync 	0;
	@%p230 bra 	$L__BB0_144;
	ld.shared.u32 	%r125, [%r2];
	ld.shared.u32 	%r126, [%r81];
	setp.le.s32 	%p231, %r125, %r126;
	@%p231 bra 	$L__BB0_144;
	st.shared.u32 	[%r2], %r126;
	st.shared.u32 	[%r81], %r125;
$L__BB0_144:
	setp.le.u32 	%p232, %r63, %r1;
	bar.sync 	0;
	@%p232 bra 	$L__BB0_147;
	ld.shared.u32 	%r127, [%r2];
	ld.shared.u32 	%r128, [%r64];
	setp.le.s32 	%p233, %r127, %r128;
	@%p233 bra 	$L__BB0_147;
	st.shared.u32 	[%r2], %r128;
	st.shared.u32 	[%r64], %r127;
$L__BB0_147:
	setp.le.u32 	%p234, %r48, %r1;
	bar.sync 	0;
	@%p234 bra 	$L__BB0_150;
	ld.shared.u32 	%r129, [%r2];
	ld.shared.u32 	%r130, [%r49];
	setp.le.s32 	%p235, %r129, %r130;
	@%p235 bra 	$L__BB0_150;
	st.shared.u32 	[%r2], %r130;
	st.shared.u32 	[%r49], %r129;
$L__BB0_150:
	setp.le.u32 	%p236, %r35, %r1;
	bar.sync 	0;
	@%p236 bra 	$L__BB0_153;
	ld.shared.u32 	%r131, [%r2];
	ld.shared.u32 	%r132, [%r36];
	setp.le.s32 	%p237, %r131, %r132;
	@%p237 bra 	$L__BB0_153;
	st.shared.u32 	[%r2], %r132;
	st.shared.u32 	[%r36], %r131;
$L__BB0_153:
	setp.le.u32 	%p238, %r24, %r1;
	bar.sync 	0;
	@%p238 bra 	$L__BB0_156;
	ld.shared.u32 	%r133, [%r2];
	ld.shared.u32 	%r134, [%r25];
	setp.le.s32 	%p239, %r133, %r134;
	@%p239 bra 	$L__BB0_156;
	st.shared.u32 	[%r2], %r134;
	st.shared.u32 	[%r25], %r133;
$L__BB0_156:
	setp.le.u32 	%p240, %r15, %r1;
	bar.sync 	0;
	@%p240 bra 	$L__BB0_159;
	ld.shared.u32 	%r135, [%r2];
	ld.shared.u32 	%r136, [%r16];
	setp.le.s32 	%p241, %r135, %r136;
	@%p241 bra 	$L__BB0_159;
	st.shared.u32 	[%r2], %r136;
	st.shared.u32 	[%r16], %r135;
$L__BB0_159:
	setp.le.u32 	%p242, %r8, %r1;
	bar.sync 	0;
	@%p242 bra 	$L__BB0_162;
	ld.shared.u32 	%r137, [%r2];
	ld.shared.u32 	%r138, [%r9];
	setp.le.s32 	%p243, %r137, %r138;
	@%p243 bra 	$L__BB0_162;
	st.shared.u32 	[%r2], %r138;
	st.shared.u32 	[%r9], %r137;
$L__BB0_162:
	setp.le.u32 	%p244, %r3, %r1;
	bar.sync 	0;
	@%p244 bra 	$L__BB0_165;
	ld.shared.u32 	%r139, [%r2];
	ld.shared.u32 	%r140, [%r4];
	setp.le.s32 	%p245, %r139, %r140;
	@%p245 bra 	$L__BB0_165;
	st.shared.u32 	[%r2], %r140;
	st.shared.u32 	[%r4], %r139;
$L__BB0_165:
	bar.sync 	0;
	ld.shared.u32 	%r355, [%r2];
	st.global.u32 	[%rd1], %r355;
	ret;

}
	// .globl	_Z18bitonicMergeKernelPiiii
.visible .entry _Z18bitonicMergeKernelPiiii(
	.param .u64 .ptr .align 1 _Z18bitonicMergeKernelPiiii_param_0,
	.param .u32 _Z18bitonicMergeKernelPiiii_param_1,
	.param .u32 _Z18bitonicMergeKernelPiiii_param_2,
	.param .u32 _Z18bitonicMergeKernelPiiii_param_3
)
{
	.reg .pred 	%p<9>;
	.reg .b32 	%r<16>;
	.reg .b64 	%rd<7>;

	ld.param.u64 	%rd3, [_Z18bitonicMergeKernelPiiii_param_0];
	ld.param.u32 	%r5, [_Z18bitonicMergeKernelPiiii_param_1];
	ld.param.u32 	%r6, [_Z18bitonicMergeKernelPiiii_param_2];
	ld.param.u32 	%r7, [_Z18bitonicMergeKernelPiiii_param_3];
	mov.u32 	%r8, %ctaid.x;
	mov.u32 	%r9, %ntid.x;
	mov.u32 	%r10, %tid.x;
	mad.lo.s32 	%r1, %r8, %r9, %r10;
	setp.ge.s32 	%p1, %r1, %r7;
	@%p1 bra 	$L__BB1_4;
	xor.b32  	%r2, %r5, %r1;
	setp.le.s32 	%p2, %r2, %r1;
	setp.ge.s32 	%p3, %r2, %r7;
	or.pred  	%p4, %p2, %p3;
	@%p4 bra 	$L__BB1_4;
	cvta.to.global.u64 	%rd4, %rd3;
	and.b32  	%r11, %r6, %r1;
	setp.eq.s32 	%p5, %r11, 0;
	mul.wide.s32 	%rd5, %r1, 4;
	add.s64 	%rd1, %rd4, %rd5;
	ld.global.u32 	%r3, [%rd1];
	mul.wide.s32 	%rd6, %r2, 4;
	add.s64 	%rd2, %rd4, %rd6;
	ld.global.u32 	%r4, [%rd2];
	setp.le.s32 	%p6, %r3, %r4;
	setp.ge.s32 	%p7, %r3, %r4;
	selp.u32 	%r12, -1, 0, %p7;
	selp.u32 	%r13, -1, 0, %p6;
	selp.b32 	%r14, %r13, %r12, %p5;
	and.b32  	%r15, %r14, 1;
	setp.eq.b32 	%p8, %r15, 1;
	@%p8 bra 	$L__BB1_4;
	st.global.u32 	[%rd1], %r4;
	st.global.u32 	[%rd2], %r3;
$L__BB1_4:
	ret;

}


// ===== COMPILED SASS (sm_100) =====

	.target	sm_100

	.elftype	@"ET_EXEC"


//--------------------- .note.nv.tkinfo           --------------------------
	.section	.note.nv.tkinfo,"",@"SHT_NOTE"
	.sectionflags	@"SHF_NOTE_NV_TKINFO"
	.tkinfo
        /*0018*/ 	.word	0x00000002
        /*0030*/ 	.string	""
        /*0030*/ 	.string	"ptxas"
        /*0030*/ 	.string	"Cuda compilation tools, release 13.0, V13.0.88"
        /*0030*/ 	.string	"Build cuda_13.0.r13.0/compiler.36424714_0"
        /*0030*/ 	.string	"-arch sm_100 -m 64 "



//--------------------- .note.nv.cuinfo           --------------------------
	.section	.note.nv.cuinfo,"",@"SHT_NOTE"
	.sectionflags	@"SHF_NOTE_NV_CUINFO"
        /*0018*/ 	.short	0x0002
        /*001a*/ 	.short	0x0064
        /*001c*/ 	.short	0x0082
	.zero		2


//--------------------- .nv.info                  --------------------------
	.section	.nv.info,"",@"SHT_CUDA_INFO"
	.align	4


	//----- nvinfo : EIATTR_REGCOUNT
	.align		4
        /*0000*/ 	.byte	0x04, 0x2f
        /*0002*/ 	.short	(.L_1 - .L_0)
	.align		4
.L_0:
        /*0004*/ 	.word	index@(_Z17bitonicSortSharedPi)
        /*0008*/ 	.word	0x0000001c


	//----- nvinfo : EIATTR_FRAME_SIZE
	.align		4
.L_1:
        /*000c*/ 	.byte	0x04, 0x11
        /*000e*/ 	.short	(.L_3 - .L_2)
	.align		4
.L_2:
        /*0010*/ 	.word	index@(_Z17bitonicSortSharedPi)
        /*0014*/ 	.word	0x00000000


	//----- nvinfo : EIATTR_REGCOUNT
	.align		4
.L_3:
        /*0018*/ 	.byte	0x04, 0x2f
        /*001a*/ 	.short	(.L_5 - .L_4)
	.align		4
.L_4:
        /*001c*/ 	.word	index@(_Z18bitonicMergeKernelPiiii)
        /*0020*/ 	.word	0x0000000c


	//----- nvinfo : EIATTR_FRAME_SIZE
	.align		4
.L_5:
        /*0024*/ 	.byte	0x04, 0x11
        /*0026*/ 	.short	(.L_7 - .L_6)
	.align		4
.L_6:
        /*0028*/ 	.word	index@(_Z18bitonicMergeKernelPiiii)
        /*002c*/ 	.word	0x00000000


	//----- nvinfo : EIATTR_MIN_STACK_SIZE
	.align		4
.L_7:
        /*0030*/ 	.byte	0x04, 0x12
        /*0032*/ 	.short	(.L_9 - .L_8)
	.align		4
.L_8:
        /*0034*/ 	.word	index@(_Z18bitonicMergeKernelPiiii)
        /*0038*/ 	.word	0x00000000


	//----- nvinfo : EIATTR_MIN_STACK_SIZE
	.align		4
.L_9:
        /*003c*/ 	.byte	0x04, 0x12
        /*003e*/ 	.short	(.L_11 - .L_10)
	.align		4
.L_10:
        /*0040*/ 	.word	index@(_Z17bitonicSortSharedPi)
        /*0044*/ 	.word	0x00000000
.L_11:


//--------------------- .nv.compat                --------------------------
	.section	.nv.compat,"",@"SHT_CUDA_COMPAT_INFO"
	.align	4
        /*0000*/ 	.byte	0x02, 0x09, 0x00, 0x00, 0x02, 0x02, 0x01, 0x00, 0x02, 0x05, 0x05, 0x00, 0x03, 0x07, 0x01, 0x01
        /*0010*/ 	.byte	0x02, 0x03, 0x00, 0x00, 0x02, 0x06, 0x01, 0x00, 0x04, 0x0b, 0x08, 0x00, 0x09, 0x00, 0x00, 0x00
        /*0020*/ 	.byte	0x00, 0x00, 0x00, 0x00


//--------------------- .nv.info._Z18bitonicMergeKernelPiiii --------------------------
	.section	.nv.info._Z18bitonicMergeKernelPiiii,"",@"SHT_CUDA_INFO"
	.sectionflags	@""
	.align	4


	//----- nvinfo : EIATTR_CUDA_API_VERSION
	.align		4
        /*0000*/ 	.byte	0x04, 0x37
        /*0002*/ 	.short	(.L_13 - .L_12)
.L_12:
        /*0004*/ 	.word	0x00000082


	//----- nvinfo : EIATTR_KPARAM_INFO
	.align		4
.L_13:
        /*0008*/ 	.byte	0x04, 0x17
        /*000a*/ 	.short	(.L_15 - .L_14)
.L_14:
        /*000c*/ 	.word	0x00000000
        /*0010*/ 	.short	0x0003
        /*0012*/ 	.short	0x0010
        /*0014*/ 	.byte	0x00, 0xf0, 0x11, 0x00


	//----- nvinfo : EIATTR_KPARAM_INFO
	.align		4
.L_15:
        /*0018*/ 	.byte	0x04, 0x17
        /*001a*/ 	.short	(.L_17 - .L_16)
.L_16:
        /*001c*/ 	.word	0x00000000
        /*0020*/ 	.short	0x0002
        /*0022*/ 	.short	0x000c
        /*0024*/ 	.byte	0x00, 0xf0, 0x11, 0x00


	//----- nvinfo : EIATTR_KPARAM_INFO
	.align		4
.L_17:
        /*0028*/ 	.byte	0x04, 0x17
        /*002a*/ 	.short	(.L_19 - .L_18)
.L_18:
        /*002c*/ 	.word	0x00000000
        /*0030*/ 	.short	0x0001
        /*0032*/ 	.short	0x0008
        /*0034*/ 	.byte	0x00, 0xf0, 0x11, 0x00


	//----- nvinfo : EIATTR_KPARAM_INFO
	.align		4
.L_19:
        /*0038*/ 	.byte	0x04, 0x17
        /*003a*/ 	.short	(.L_21 - .L_20)
.L_20:
        /*003c*/ 	.word	0x00000000
        /*0040*/ 	.short	0x0000
        /*0042*/ 	.short	0x0000
        /*0044*/ 	.byte	0x00, 0xf5, 0x21, 0x00


	//----- nvinfo : EIATTR_SPARSE_MMA_MASK
	.align		4
.L_21:
        /*0048*/ 	.byte	0x03, 0x50
        /*004a*/ 	.short	0x0000


	//----- nvinfo : EIATTR_MAXREG_COUNT
	.align		4
        /*004c*/ 	.byte	0x03, 0x1b
        /*004e*/ 	.short	0x00ff


	//----- nvinfo : EIATTR_MERCURY_ISA_VERSION
	.align		4
        /*0050*/ 	.byte	0x03, 0x5f
        /*0052*/ 	.short	0x0101


	//----- nvinfo : EIATTR_VRC_CTA_INIT_COUNT
	.align		4
        /*0054*/ 	.byte	0x02, 0x4a
	.zero		1
	.zero		1


	//----- nvinfo : EIATTR_EXIT_INSTR_OFFSETS
	.align		4
        /*0058*/ 	.byte	0x04, 0x1c
        /*005a*/ 	.short	(.L_23 - .L_22)


	//   ....[0]....
.L_22:
        /*005c*/ 	.word	0x00000070


	//   ....[1]....
        /*0060*/ 	.word	0x000000c0


	//   ....[2]....
        /*0064*/ 	.word	0x000001b0


	//   ....[3]....
        /*0068*/ 	.word	0x000001e0


	//----- nvinfo : EIATTR_CBANK_PARAM_SIZE
	.align		4
.L_23:
        /*006c*/ 	.byte	0x03, 0x19
        /*006e*/ 	.short	0x0014


	//----- nvinfo : EIATTR_PARAM_CBANK
	.align		4
        /*0070*/ 	.byte	0x04, 0x0a
        /*0072*/ 	.short	(.L_25 - .L_24)
	.align		4
.L_24:
        /*0074*/ 	.word	index@(.nv.constant0._Z18bitonicMergeKernelPiiii)
        /*0078*/ 	.short	0x0380
        /*007a*/ 	.short	0x0014


	//----- nvinfo : EIATTR_SW_WAR
	.align		4
.L_25:
        /*007c*/ 	.byte	0x04, 0x36
        /*007e*/ 	.short	(.L_27 - .L_26)
.L_26:
        /*0080*/ 	.word	0x00000008
.L_27:


//--------------------- .nv.info._Z17bitonicSortSharedPi --------------------------
	.section	.nv.info._Z17bitonicSortSharedPi,"",@"SHT_CUDA_INFO"
	.sectionflags	@""
	.align	4


	//----- nvinfo : EIATTR_CUDA_API_VERSION
	.align		4
        /*0000*/ 	.byte	0x04, 0x37
        /*0002*/ 	.short	(.L_29 - .L_28)
.L_28:
        /*0004*/ 	.word	0x00000082


	//----- nvinfo : EIATTR_KPARAM_INFO
	.align		4
.L_29:
        /*0008*/ 	.byte	0x04, 0x17
        /*000a*/ 	.short	(.L_31 - .L_30)
.L_30:
        /*000c*/ 	.word	0x00000000
        /*0010*/ 	.short	0x0000
        /*0012*/ 	.short	0x0000
        /*0014*/ 	.byte	0x00, 0xf5, 0x21, 0x00


	//----- nvinfo : EIATTR_SPARSE_MMA_MASK
	.align		4
.L_31:
        /*0018*/ 	.byte	0x03, 0x50
        /*001a*/ 	.short	0x0000


	//----- nvinfo : EIATTR_MAXREG_COUNT
	.align		4
        /*001c*/ 	.byte	0x03, 0x1b
        /*001e*/ 	.short	0x00ff


	//----- nvinfo : EIATTR_NUM_BARRIERS
	.align		4
        /*0020*/ 	.byte	0x02, 0x4c
        /*0022*/ 	.byte	0x01
	.zero		1


	//----- nvinfo : EIATTR_MERCURY_ISA_VERSION
	.align		4
        /*0024*/ 	.byte	0x03, 0x5f
        /*0026*/ 	.short	0x0101


	//----- nvinfo : EIATTR_VRC_CTA_INIT_COUNT
	.align		4
        /*0028*/ 	.byte	0x02, 0x4a
	.zero		1
	.zero		1


	//----- nvinfo : EIATTR_EXIT_INSTR_OFFSETS
	.align		4
        /*002c*/ 	.byte	0x04, 0x1c
        /*002e*/ 	.short	(.L_33 - .L_32)


	//   ....[0]....
.L_32:
        /*0030*/ 	.word	0x00003420


	//----- nvinfo : EIATTR_CRS_STACK_SIZE
	.align		4
.L_33:
        /*0034*/ 	.byte	0x04, 0x1e
        /*0036*/ 	.short	(.L_35 - .L_34)
.L_34:
        /*0038*/ 	.word	0x00000000


	//----- nvinfo : EIATTR_CBANK_PARAM_SIZE
	.align		4
.L_35:
        /*003c*/ 	.byte	0x03, 0x19
        /*003e*/ 	.short	0x0008


	//----- nvinfo : EIATTR_PARAM_CBANK
	.align		4
        /*0040*/ 	.byte	0x04, 0x0a
        /*0042*/ 	.short	(.L_37 - .L_36)
	.align		4
.L_36:
        /*0044*/ 	.word	index@(.nv.constant0._Z17bitonicSortSharedPi)
        /*0048*/ 	.short	0x0380
        /*004a*/ 	.short	0x0008


	//----- nvinfo : EIATTR_SW_WAR
	.align		4
.L_37:
        /*004c*/ 	.byte	0x04, 0x36
        /*004e*/ 	.short	(.L_39 - .L_38)
.L_38:
        /*0050*/ 	.word	0x00000008
.L_39:


//--------------------- .nv.callgraph             --------------------------
	.section	.nv.callgraph,"",@"SHT_CUDA_CALLGRAPH"
	.align	4
	.sectionentsize	8
	.align		4
        /*0000*/ 	.word	0x00000000
	.align		4
        /*0004*/ 	.word	0xffffffff
	.align		4
        /*0008*/ 	.word	0x00000000
	.align		4
        /*000c*/ 	.word	0xfffffffe
	.align		4
        /*0010*/ 	.word	0x00000000
	.align		4
        /*0014*/ 	.word	0xfffffffd
	.align		4
        /*0018*/ 	.word	0x00000000
	.align		4
        /*001c*/ 	.word	0xfffffffc


//--------------------- .text._Z18bitonicMergeKernelPiiii --------------------------
	.section	.text._Z18bitonicMergeKernelPiiii,"ax",@progbits
	.align	128
        .global         _Z18bitonicMergeKernelPiiii
        .type           _Z18bitonicMergeKernelPiiii,@function
        .size           _Z18bitonicMergeKernelPiiii,(.L_x_112 - _Z18bitonicMergeKernelPiiii)
        .other          _Z18bitonicMergeKernelPiiii,@"STO_CUDA_ENTRY STV_DEFAULT"
_Z18bitonicMergeKernelPiiii:
.text._Z18bitonicMergeKernelPiiii:
[----:B------:R-:W-:Y:S01]  /*0000*/  LDC R1, c[0x0][0x37c] ;  /* 0x0000df00ff017b82 */ /* 0x000fe20000000800 */
[----:B------:R-:W0:Y:S07]  /*0010*/  S2R R0, SR_TID.X ;  /* 0x0000000000007919 */ /* 0x000e2e0000002100 */
[----:B------:R-:W0:Y:S01]  /*0020*/  S2UR UR4, SR_CTAID.X ;  /* 0x00000000000479c3 */ /* 0x000e220000002500 */
[----:B------:R-:W1:Y:S07]  /*0030*/  LDCU UR5, c[0x0][0x390] ;  /* 0x00007200ff0577ac */ /* 0x000e6e0008000800 */
[----:B------:R-:W0:Y:S02]  /*0040*/  LDC R7, c[0x0][0x360] ;  /* 0x0000d800ff077b82 */ /* 0x000e240000000800 */
[----:B0-----:R-:W-:-:S05]  /*0050*/  IMAD R7, R7, UR4, R0 ;  /* 0x0000000407077c24 */ /* 0x001fca000f8e0200 */
[----:B-1----:R-:W-:-:S13]  /*0060*/  ISETP.GE.AND P0, PT, R7, UR5, PT ;  /* 0x0000000507007c0c */ /* 0x002fda000bf06270 */
[----:B------:R-:W-:Y:S05]  /*0070*/  @P0 EXIT ;  /* 0x000000000000094d */ /* 0x000fea0003800000 */
[----:B------:R-:W0:Y:S02]  /*0080*/  LDCU UR4, c[0x0][0x388] ;  /* 0x00007100ff0477ac */ /* 0x000e240008000800 */
[----:B0-----:R-:W-:-:S04]  /*0090*/  LOP3.LUT R0, R7, UR4, RZ, 0x3c, !PT ;  /* 0x0000000407007c12 */ /* 0x001fc8000f8e3cff */
[----:B------:R-:W-:-:S04]  /*00a0*/  ISETP.GE.AND P0, PT, R0, UR5, PT ;  /* 0x0000000500007c0c */ /* 0x000fc8000bf06270 */
[----:B------:R-:W-:-:S13]  /*00b0*/  ISETP.LE.OR P0, PT, R0, R7, P0 ;  /* 0x000000070000720c */ /* 0x000fda0000703670 */
[----:B------:R-:W-:Y:S05]  /*00c0*/  @P0 EXIT ;  /* 0x000000000000094d */ /* 0x000fea0003800000 */
[----:B------:R-:W0:Y:S01]  /*00d0*/  LDC.64 R4, c[0x0][0x380] ;  /* 0x0000e000ff047b82 */ /* 0x000e220000000a00 */
[----:B------:R-:W1:Y:S01]  /*00e0*/  LDCU.64 UR4, c[0x0][0x358] ;  /* 0x00006b00ff0477ac */ /* 0x000e620008000a00 */
[----:B------:R-:W2:Y:S01]  /*00f0*/  LDCU UR6, c[0x0][0x38c] ;  /* 0x00007180ff0677ac */ /* 0x000ea20008000800 */
[----:B0-----:R-:W-:-:S04]  /*0100*/  IMAD.WIDE R2, R7, 0x4, R4 ;  /* 0x0000000407027825 */ /* 0x001fc800078e0204 */
[----:B------:R-:W-:Y:S01]  /*0110*/  IMAD.WIDE R4, R0, 0x4, R4 ;  /* 0x0000000400047825 */ /* 0x000fe200078e0204 */
[----:B-1----:R-:W3:Y:S04]  /*0120*/  LDG.E R9, desc[UR4][R2.64] ;  /* 0x0000000402097981 */ /* 0x002ee8000c1e1900 */
[----:B------:R-:W3:Y:S01]  /*0130*/  LDG.E R0, desc[UR4][R4.64] ;  /* 0x0000000404007981 */ /* 0x000ee2000c1e1900 */
[----:B--2---:R-:W-:Y:S02]  /*0140*/  LOP3.LUT P1, RZ, R7, UR6, RZ, 0xc0, !PT ;  /* 0x0000000607ff7c12 */ /* 0x004fe4000f82c0ff */
[CC--:B---3--:R-:W-:Y:S02]  /*0150*/  ISETP.GE.AND P0, PT, R9.reuse, R0.reuse, PT ;  /* 0x000000000900720c */ /* 0x0c8fe40003f06270 */
[----:B------:R-:W-:-:S02]  /*0160*/  ISETP.GT.AND P2, PT, R9, R0, PT ;  /* 0x000000000900720c */ /* 0x000fc40003f44270 */
[----:B------:R-:W-:-:S07]  /*0170*/  SEL R6, RZ, 0xffffffff, !P0 ;  /* 0xffffffffff067807 */ /* 0x000fce0004000000 */
[----:B------:R-:W-:-:S04]  /*0180*/  @!P1 SEL R6, RZ, 0xffffffff, P2 ;  /* 0xffffffffff069807 */ /* 0x000fc80001000000 */
[----:B------:R-:W-:-:S04]  /*0190*/  LOP3.LUT R6, R6, 0x1, RZ, 0xc0, !PT ;  /* 0x0000000106067812 */ /* 0x000fc800078ec0ff */
[----:B------:R-:W-:-:S13]  /*01a0*/  ISETP.NE.U32.AND P0, PT, R6, 0x1, PT ;  /* 0x000000010600780c */ /* 0x000fda0003f05070 */
[----:B------:R-:W-:Y:S05]  /*01b0*/  @!P0 EXIT ;  /* 0x000000000000894d */ /* 0x000fea0003800000 */
[----:B------:R-:W-:Y:S04]  /*01c0*/  STG.E desc[UR4][R2.64], R0 ;  /* 0x0000000002007986 */ /* 0x000fe8000c101904 */
[----:B------:R-:W-:Y:S01]  /*01d0*/  STG.E desc[UR4][R4.64], R9 ;  /* 0x0000000904007986 */ /* 0x000fe2000c101904 */
[----:B------:R-:W-:Y:S05]  /*01e0*/  EXIT ;  /* 0x000000000000794d */ /* 0x000fea0003800000 */
.L_x_0:
[----:B------:R-:W-:-:S00]  /*01f0*/  BRA `(.L_x_0) ;  /* 0xfffffffc00fc7947 */ /* 0x000fc0000383ffff */
[----:B------:R-:W-:-:S00]  /*0200*/  NOP ;  /* 0x0000000000007918 */ /* 0x000fc00000000000 */
[----:B------:R-:W-:-:S00]  /*0210*/  NOP ;  /* 0x0000000000007918 */ /* 0x000fc00000000000 */
[----:B------:R-:W-:-:S00]  /*0220*/  NOP ;  /* 0x0000000000007918 */ /* 0x000fc00000000000 */
[----:B------:R-:W-:-:S00]  /*0230*/  NOP ;  /* 0x0000000000007918 */ /* 0x000fc00000000000 */
[----:B------:R-:W-:-:S00]  /*0240*/  NOP ;  /* 0x0000000000007918 */ /* 0x000fc00000000000 */
[----:B------:R-:W-:-:S00]  /*0250*/  NOP ;  /* 0x0000000000007918 */ /* 0x000fc00000000000 */
[----:B------:R-:W-:-:S00]  /*0260*/  NOP ;  /* 0x0000000000007918 */ /* 0x000fc00000000000 */
[----:B------:R-:W-:-:S00]  /*0270*/  NOP ;  /* 0x0000000000007918 */ /* 0x000fc00000000000 */
.L_x_112:


//--------------------- .text._Z17bitonicSortSharedPi --------------------------
	.section	.text._Z17bitonicSortSharedPi,"ax",@progbits
	.align	128
        .global         _Z17bitonicSortSharedPi
        .type           _Z17bitonicSortSharedPi,@function
        .size           _Z17bitonicSortSharedPi,(.L_x_113 - _Z17bitonicSortSharedPi)
        .other          _Z17bitonicSortSharedPi,@"STO_CUDA_ENTRY STV_DEFAULT"
_Z17bitonicSortSharedPi:
.text._Z17bitonicSortSharedPi:
[----:B------:R-:W-:Y:S01]  /*0000*/  LDC R1, c[0x0][0x37c] ;  /* 0x0000df00ff017b82 */ /* 0x000fe20000000800 */
[----:B------:R-:W0:Y:S07]  /*0010*/  S2R R0, SR_TID.X ;  /* 0x0000000000007919 */ /* 0x000e2e0000002100 */
[----:B------:R-:W1:Y:S01]  /*0020*/  S2UR UR4, SR_CTAID.X ;  /* 0x00000000000479c3 */ /* 0x000e620000002500 */
[----:B------:R-:W2:Y:S07]  /*0030*/  LDCU.64 UR6, c[0x0][0x358] ;  /* 0x00006b00ff0677ac */ /* 0x000eae0008000a00 */
[----:B------:R-:W3:Y:S01]  /*0040*/  LDC.64 R2, c[0x0][0x380] ;  /* 0x0000e000ff027b82 */ /* 0x000ee20000000a00 */
[----:B-1----:R-:W-:-:S06]  /*0050*/  USHF.L.U32 UR4, UR4, 0xa, URZ ;  /* 0x0000000a04047899 */ /* 0x002fcc00080006ff */
[----:B0-----:R-:W-:-:S05]  /*0060*/  LOP3.LUT R5, R0, UR4, RZ, 0xfc, !PT ;  /* 0x0000000400057c12 */ /* 0x001fca000f8efcff */
[----:B---3--:R-:W-:-:S05]  /*0070*/  IMAD.WIDE R2, R5, 0x4, R2 ;  /* 0x0000000405027825 */ /* 0x008fca00078e0202 */
[----:B--2---:R-:W2:Y:S01]  /*0080*/  LDG.E R7, desc[UR6][R2.64] ;  /* 0x0000000602077981 */ /* 0x004ea2000c1e1900 */
[----:B------:R-:W0:Y:S01]  /*0090*/  S2UR UR5, SR_CgaCtaId ;  /* 0x00000000000579c3 */ /* 0x000e220000008800 */
[C---:B------:R-:W-:Y:S01]  /*00a0*/  LOP3.LUT R5, R0.reuse, 0x1, RZ, 0x3c, !PT ;  /* 0x0000000100057812 */ /* 0x040fe200078e3cff */
[----:B------:R-:W-:Y:S01]  /*00b0*/  UMOV UR4, 0x400 ;  /* 0x0000040000047882 */ /* 0x000fe20000000000 */
[C---:B------:R-:W-:Y:S01]  /*00c0*/  IMAD.SHL.U32 R4, R0.reuse, 0x4, RZ ;  /* 0x0000000400047824 */ /* 0x040fe200078e00ff */
[C---:B------:R-:W-:Y:S01]  /*00d0*/  LOP3.LUT R9, R0.reuse, 0x4, RZ, 0x3c, !PT ;  /* 0x0000000400097812 */ /* 0x040fe200078e3cff */
[----:B------:R-:W-:Y:S01]  /*00e0*/  BSSY.RECONVERGENT B0, `(.L_x_1) ;  /* 0x0000019000007945 */ /* 0x000fe20003800200 */
[----:B------:R-:W-:Y:S02]  /*00f0*/  ISETP.GT.U32.AND P0, PT, R5, R0, PT ;  /* 0x000000000500720c */ /* 0x000fe40003f04070 */
[C---:B------:R-:W-:Y:S02]  /*0100*/  LOP3.LUT R5, R0.reuse, 0x2, RZ, 0x3c, !PT ;  /* 0x0000000200057812 */ /* 0x040fe400078e3cff */
[----:B------:R-:W-:-:S02]  /*0110*/  LOP3.LUT R11, R0, 0x8, RZ, 0x3c, !PT ;  /* 0x00000008000b7812 */ /* 0x000fc400078e3cff */
[-C--:B------:R-:W-:Y:S02]  /*0120*/  ISETP.GT.U32.AND P1, PT, R5, R0.reuse, PT ;  /* 0x000000000500720c */ /* 0x080fe40003f24070 */
[-C--:B------:R-:W-:Y:S02]  /*0130*/  ISETP.GT.U32.AND P2, PT, R9, R0.reuse, PT ;  /* 0x000000000900720c */ /* 0x080fe40003f44070 */
[----:B------:R-:W-:Y:S02]  /*0140*/  ISETP.GT.U32.AND P3, PT, R11, R0, PT ;  /* 0x000000000b00720c */ /* 0x000fe40003f64070 */
[----:B------:R-:W-:Y:S02]  /*0150*/  LOP3.LUT R10, R0, 0x4, RZ, 0xc0, !PT ;  /* 0x00000004000a7812 */ /* 0x000fe400078ec0ff */
[C---:B------:R-:W-:Y:S02]  /*0160*/  LOP3.LUT R5, R4.reuse, 0x4, RZ, 0x3c, !PT ;  /* 0x0000000404057812 */ /* 0x040fe400078e3cff */
[----:B------:R-:W-:Y:S01]  /*0170*/  LOP3.LUT R6, R4, 0x8, RZ, 0x3c, !PT ;  /* 0x0000000804067812 */ /* 0x000fe200078e3cff */
[----:B0-----:R-:W-:-:S09]  /*0180*/  ULEA UR4, UR5, UR4, 0x18 ;  /* 0x0000000405047291 */ /* 0x001fd2000f8ec0ff */
[----:B--2---:R0:W-:Y:S01]  /*0190*/  STS [R4+UR4], R7 ;  /* 0x0000000704007988 */ /* 0x0041e20008000804 */
[----:B------:R-:W-:Y:S06]  /*01a0*/  BAR.SYNC.DEFER_BLOCKING 0x0 ;  /* 0x0000000000007b1d */ /* 0x000fec0000010000 */
[----:B------:R-:W-:Y:S05]  /*01b0*/  @!P0 BRA `(.L_x_2) ;  /* 0x00000000002c8947 */ /* 0x000fea0003800000 */
[----:B------:R-:W-:Y:S01]  /*01c0*/  LDS R8, [R4+UR4] ;  /* 0x0000000404087984 */ /* 0x000fe20008000800 */
[----:B------:R-:W-:-:S03]  /*01d0*/  LOP3.LUT P5, RZ, R0, 0x2, RZ, 0xc0, !PT ;  /* 0x0000000200ff7812 */ /* 0x000fc600078ac0ff */
[----:B0-----:R-:W0:Y:S02]  /*01e0*/  LDS R7, [R5+UR4] ;  /* 0x0000000405077984 */ /* 0x001e240008000800 */
[CC--:B0-----:R-:W-:Y:S02]  /*01f0*/  ISETP.GE.AND P4, PT, R8.reuse, R7.reuse, PT ;  /* 0x000000070800720c */ /* 0x0c1fe40003f86270 */
[----:B------:R-:W-:Y:S02]  /*0200*/  ISETP.GT.AND P6, PT, R8, R7, PT ;  /* 0x000000070800720c */ /* 0x000fe40003fc4270 */
[----:B------:R-:W-:-:S04]  /*0210*/  SEL R9, RZ, 0xffffffff, !P4 ;  /* 0xffffffffff097807 */ /* 0x000fc80006000000 */
[----:B------:R-:W-:-:S04]  /*0220*/  @!P5 SEL R9, RZ, 0xffffffff, P6 ;  /* 0xffffffffff09d807 */ /* 0x000fc80003000000 */
[----:B------:R-:W-:-:S04]  /*0230*/  LOP3.LUT R9, R9, 0x1, RZ, 0xc0, !PT ;  /* 0x0000000109097812 */ /* 0x000fc800078ec0ff */
[----:B------:R-:W-:-:S13]  /*0240*/  ISETP.NE.U32.AND P4, PT, R9, 0x1, PT ;  /* 0x000000010900780c */ /* 0x000fda0003f85070 */
[----:B------:R1:W-:Y:S04]  /*0250*/  @P4 STS [R4+UR4], R7 ;  /* 0x0000000704004988 */ /* 0x0003e80008000804 */
[----:B------:R1:W-:Y:S02]  /*0260*/  @P4 STS [R5+UR4], R8 ;  /* 0x0000000805004988 */ /* 0x0003e40008000804 */
.L_x_2:
[----:B------:R-:W-:Y:S05]  /*0270*/  BSYNC.RECONVERGENT B0 ;  /* 0x0000000000007941 */ /* 0x000fea0003800200 */
.L_x_1:
[----:B------:R-:W-:Y:S06]  /*0280*/  BAR.SYNC.DEFER_BLOCKING 0x0 ;  /* 0x0000000000007b1d */ /* 0x000fec0000010000 */
[----:B------:R-:W-:Y:S04]  /*0290*/  BSSY.RECONVERGENT B0, `(.L_x_3) ;  /* 0x000000d000007945 */ /* 0x000fe80003800200 */
[----:B------:R-:W-:Y:S05]  /*02a0*/  @!P1 BRA `(.L_x_4) ;  /* 0x00000000002c9947 */ /* 0x000fea0003800000 */
[----:B01----:R-:W-:Y:S01]  /*02b0*/  LDS R7, [R4+UR4] ;  /* 0x0000000404077984 */ /* 0x003fe20008000800 */
[----:B------:R-:W-:-:S03]  /*02c0*/  ISETP.NE.AND P5, PT, R10, RZ, PT ;  /* 0x000000ff0a00720c */ /* 0x000fc60003fa5270 */
[----:B------:R-:W0:Y:S02]  /*02d0*/  LDS R8, [R6+UR4] ;  /* 0x0000000406087984 */ /* 0x000e240008000800 */
        /* <DEDUP_REMOVED lines=8> */
.L_x_4:
[----:B------:R-:W-:Y:S05]  /*0360*/  BSYNC.RECONVERGENT B0 ;  /* 0x0000000000007941 */ /* 0x000fea0003800200 */
.L_x_3:
[----:B------:R-:W-:Y:S06]  /*0370*/  BAR.SYNC.DEFER_BLOCKING 0x0 ;  /* 0x0000000000007b1d */ /* 0x000fec0000010000 */
[----:B------:R-:W-:Y:S04]  /*0380*/  BSSY.RECONVERGENT B0, `(.L_x_5) ;  /* 0x000000d000007945 */ /* 0x000fe80003800200 */
[----:B------:R-:W-:Y:S05]  /*0390*/  @!P0 BRA `(.L_x_6) ;  /* 0x00000000002c8947 */ /* 0x000fea0003800000 */
[----:B-12---:R-:W-:Y:S01]  /*03a0*/  LDS R8, [R4+UR4] ;  /* 0x0000000404087984 */ /* 0x006fe20008000800 */
[----:B------:R-:W-:-:S03]  /*03b0*/  ISETP.NE.AND P6, PT, R10, RZ, PT ;  /* 0x000000ff0a00720c */ /* 0x000fc60003fc5270 */
        /* <DEDUP_REMOVED lines=9> */
.L_x_6:
[----:B------:R-:W-:Y:S05]  /*0450*/  BSYNC.RECONVERGENT B0 ;  /* 0x0000000000007941 */ /* 0x000fea0003800200 */
.L_x_5:
[----:B------:R-:W-:Y:S01]  /*0460*/  BAR.SYNC.DEFER_BLOCKING 0x0 ;  /* 0x0000000000007b1d */ /* 0x000fe20000010000 */
[C---:B------:R-:W-:Y:S02]  /*0470*/  LOP3.LUT R11, R0.reuse, 0x8, RZ, 0xc0, !PT ;  /* 0x00000008000b7812 */ /* 0x040fe400078ec0ff */
[----:B------:R-:W-:Y:S02]  /*0480*/  LOP3.LUT R12, R0, 0x10, RZ, 0xc0, !PT ;  /* 0x00000010000c7812 */ /* 0x000fe400078ec0ff */
[----:B0123--:R-:W-:Y:S01]  /*0490*/  LOP3.LUT R7, R4, 0x10, RZ, 0x3c, !PT ;  /* 0x0000001004077812 */ /* 0x00ffe200078e3cff */
[----:B------:R-:W-:Y:S04]  /*04a0*/  BSSY.RECONVERGENT B0, `(.L_x_7) ;  /* 0x000000d000007945 */ /* 0x000fe80003800200 */
[----:B------:R-:W-:Y:S05]  /*04b0*/  @!P2 BRA `(.L_x_8) ;  /* 0x00000000002ca947 */ /* 0x000fea0003800000 */
[----:B------:R-:W-:Y:S01]  /*04c0*/  LDS R8, [R4+UR4] ;  /* 0x0000000404087984 */ /* 0x000fe20008000800 */
        /* <DEDUP_REMOVED lines=10> */
.L_x_8:
[----:B------:R-:W-:Y:S05]  /*0570*/  BSYNC.RECONVERGENT B0 ;  /* 0x0000000000007941 */ /* 0x000fea0003800200 */
.L_x_7:
[----:B------:R-:W-:Y:S06]  /*0580*/  BAR.SYNC.DEFER_BLOCKING 0x0 ;  /* 0x0000000000007b1d */ /* 0x000fec0000010000 */
[----:B------:R-:W-:Y:S04]  /*0590*/  BSSY.RECONVERGENT B0, `(.L_x_9) ;  /* 0x000000d000007945 */ /* 0x000fe80003800200 */
[----:B------:R-:W-:Y:S05]  /*05a0*/  @!P1 BRA `(.L_x_10) ;  /* 0x00000000002c9947 */ /* 0x000fea0003800000 */
[----:B0-----:R-:W-:Y:S01]  /*05b0*/  LDS R9, [R4+UR4] ;  /* 0x0000000404097984 */ /* 0x001fe20008000800 */
        /* <DEDUP_REMOVED lines=10> */
.L_x_10:
[----:B------:R-:W-:Y:S05]  /*0660*/  BSYNC.RECONVERGENT B0 ;  /* 0x0000000000007941 */ /* 0x000fea0003800200 */
.L_x_9:
        /* <DEDUP_REMOVED lines=14> */
.L_x_12:
[----:B------:R-:W-:Y:S05]  /*0750*/  BSYNC.RECONVERGENT B0 ;  /* 0x0000000000007941 */ /* 0x000fea0003800200 */
.L_x_11:
[----:B------:R-:W-:Y:S01]  /*0760*/  BAR.SYNC.DEFER_BLOCKING 0x0 ;  /* 0x0000000000007b1d */ /* 0x000fe20000010000 */
[----:B------:R-:W-:Y:S02]  /*0770*/  LOP3.LUT R13, R0, 0x10, RZ, 0x3c, !PT ;  /* 0x00000010000d7812 */ /* 0x000fe400078e3cff */
[----:B012---:R-:W-:-:S03]  /*0780*/  LOP3.LUT R8, R4, 0x20, RZ, 0x3c, !PT ;  /* 0x0000002004087812 */ /* 0x007fc600078e3cff */
        /* <DEDUP_REMOVED lines=13> */
.L_x_14:
[----:B------:R-:W-:Y:S05]  /*0860*/  BSYNC.RECONVERGENT B0 ;  /* 0x0000000000007941 */ /* 0x000fea0003800200 */
.L_x_13:
        /* <DEDUP_REMOVED lines=14> */
.L_x_16:
[----:B------:R-:W-:Y:S05]  /*0950*/  BSYNC.RECONVERGENT B0 ;  /* 0x0000000000007941 */ /* 0x000fea0003800200 */
.L_x_15:
        /* <DEDUP_REMOVED lines=14> */
.L_x_18:
[----:B------:R-:W-:Y:S05]  /*0a40*/  BSYNC.RECONVERGENT B0 ;  /* 0x0000000000007941 */ /* 0x000fea0003800200 */
.L_x_17:
[----:B------:R-:W-:Y:S06]  /*0a50*/  BAR.SYNC.DEFER_BLOCKING 0x0 ;  /* 0x0000000000007b1d */ /* 0x000fec0000010000 */
[----:B------:R-:W-:Y:S04]  /*0a60*/  BSSY.RECONVERGENT B0, `(.L_x_19) ;  /* 0x000000d000007945 */ /* 0x000fe80003800200 */
[----:B------:R-:W-:Y:S05]  /*0a70*/  @!P0 BRA `(.L_x_20) ;  /* 0x00000000002c8947 */ /* 0x000fea0003800000 */
[----:B012---:R-:W-:Y:S01]  /*0a80*/  LDS R10, [R4+UR4] ;  /* 0x00000004040a7984 */ /* 0x007fe20008000800 */
        /* <DEDUP_REMOVED lines=10> */
.L_x_20:
[----:B------:R-:W-:Y:S05]  /*0b30*/  BSYNC.RECONVERGENT B0 ;  /* 0x0000000000007941 */ /* 0x000fea0003800200 */
.L_x_19:
[----:B------:R-:W-:Y:S01]  /*0b40*/  BAR.SYNC.DEFER_BLOCKING 0x0 ;  /* 0x0000000000007b1d */ /* 0x000fe20000010000 */
[----:B------:R-:W-:Y:S02]  /*0b50*/  ISETP.GT.U32.AND P4, PT, R13, R0, PT ;  /* 0x000000000d00720c */ /* 0x000fe40003f84070 */
[C---:B------:R-:W-:Y:S02]  /*0b60*/  LOP3.LUT R14, R0.reuse, 0x20, RZ, 0xc0, !PT ;  /* 0x00000020000e7812 */ /* 0x040fe400078ec0ff */
[----:B0123--:R-:W-:Y:S01]  /*0b70*/  LOP3.LUT R9, R0, 0x20, RZ, 0x3c, !PT ;  /* 0x0000002000097812 */ /* 0x00ffe200078e3cff */
[----:B------:R-:W-:Y:S01]  /*0b80*/  BSSY.RECONVERGENT B0, `(.L_x_21) ;  /* 0x000000e000007945 */ /* 0x000fe20003800200 */
[----:B------:R-:W-:-:S07]  /*0b90*/  LOP3.LUT R10, R4, 0x40, RZ, 0x3c, !PT ;  /* 0x00000040040a7812 */ /* 0x000fce00078e3cff */
[----:B------:R-:W-:Y:S05]  /*0ba0*/  @!P4 BRA `(.L_x_22) ;  /* 0x00000000002cc947 */ /* 0x000fea0003800000 */
[----:B------:R-:W-:Y:S01]  /*0bb0*/  LDS R11, [R4+UR4] ;  /* 0x00000004040b7984 */ /* 0x000fe20008000800 */
[----:B------:R-:W-:-:S03]  /*0bc0*/  ISETP.NE.AND P5, PT, R14, RZ, PT ;  /* 0x000000ff0e00720c */ /* 0x000fc60003fa5270 */
[----:B------:R-:W0:Y:S02]  /*0bd0*/  LDS R12, [R10+UR4] ;  /* 0x000000040a0c7984 */ /* 0x000e240008000800 */
[----:B0-----:R-:W-:-:S04]  /*0be0*/  ISETP.GE.AND P6, PT, R11, R12, PT ;  /* 0x0000000c0b00720c */ /* 0x001fc80003fc6270 */
[----:B------:R-:W-:Y:S02]  /*0bf0*/  SEL R13, RZ, 0xffffffff, !P6 ;  /* 0xffffffffff0d7807 */ /* 0x000fe40007000000 */
[----:B------:R-:W-:-:S04]  /*0c00*/  ISETP.GT.AND P6, PT, R11, R12, PT ;  /* 0x0000000c0b00720c */ /* 0x000fc80003fc4270 */
[----:B------:R-:W-:-:S04]  /*0c10*/  @!P5 SEL R13, RZ, 0xffffffff, P6 ;  /* 0xffffffffff0dd807 */ /* 0x000fc80003000000 */
[----:B------:R-:W-:-:S04]  /*0c20*/  LOP3.LUT R13, R13, 0x1, RZ, 0xc0, !PT ;  /* 0x000000010d0d7812 */ /* 0x000fc800078ec0ff */
[----:B------:R-:W-:-:S13]  /*0c30*/  ISETP.NE.U32.AND P5, PT, R13, 0x1, PT ;  /* 0x000000010d00780c */ /* 0x000fda0003fa5070 */
[----:B------:R0:W-:Y:S04]  /*0c40*/  @P5 STS [R4+UR4], R12 ;  /* 0x0000000c04005988 */ /* 0x0001e80008000804 */
[----:B------:R0:W-:Y:S02]  /*0c50*/  @P5 STS [R10+UR4], R11 ;  /* 0x0000000b0a005988 */ /* 0x0001e40008000804 */
.L_x_22:
[----:B------:R-:W-:Y:S05]  /*0c60*/  BSYNC.RECONVERGENT B0 ;  /* 0x0000000000007941 */ /* 0x000fea0003800200 */
.L_x_21:
[----:B------:R-:W-:Y:S06]  /*0c70*/  BAR.SYNC.DEFER_BLOCKING 0x0 ;  /* 0x0000000000007b1d */ /* 0x000fec0000010000 */
[----:B------:R-:W-:Y:S04]  /*0c80*/  BSSY.RECONVERGENT B0, `(.L_x_23) ;  /* 0x000000d000007945 */ /* 0x000fe80003800200 */
[----:B------:R-:W-:Y:S05]  /*0c90*/  @!P3 BRA `(.L_x_24) ;  /* 0x00000000002cb947 */ /* 0x000fea0003800000 */
[----:B0-----:R-:W-:Y:S01]  /*0ca0*/  LDS R11, [R4+UR4] ;  /* 0x00000004040b7984 */ /* 0x001fe20008000800 */
        /* <DEDUP_REMOVED lines=10> */
.L_x_24:
[----:B------:R-:W-:Y:S05]  /*0d50*/  BSYNC.RECONVERGENT B0 ;  /* 0x0000000000007941 */ /* 0x000fea0003800200 */
.L_x_23:
[----:B------:R-:W-:Y:S06]  /*0d60*/  BAR.SYNC.DEFER_BLOCKING 0x0 ;  /* 0x0000000000007b1d */ /* 0x000fec0000010000 */
[----:B------:R-:W-:Y:S04]  /*0d70*/  BSSY.RECONVERGENT B0, `(.L_x_25) ;  /* 0x000000d000007945 */ /* 0x000fe80003800200 */
[----:B------:R-:W-:Y:S05]  /*0d80*/  @!P2 BRA `(.L_x_26) ;  /* 0x00000000002ca947 */ /* 0x000fea0003800000 */
[----:B01----:R-:W-:Y:S01]  /*0d90*/  LDS R12, [R4+UR4] ;  /* 0x00000004040c7984 */ /* 0x003fe20008000800 */
        /* <DEDUP_REMOVED lines=10> */
.L_x_26:
[----:B------:R-:W-:Y:S05]  /*0e40*/  BSYNC.RECONVERGENT B0 ;  /* 0x0000000000007941 */ /* 0x000fea0003800200 */
.L_x_25:
[----:B------:R-:W-:Y:S06]  /*0e50*/  BAR.SYNC.DEFER_BLOCKING 0x0 ;  /* 0x0000000000007b1d */ /* 0x000fec0000010000 */
[----:B------:R-:W-:Y:S04]  /*0e60*/  BSSY.RECONVERGENT B0, `(.L_x_27) ;  /* 0x000000d000007945 */ /* 0x000fe80003800200 */
[----:B------:R-:W-:Y:S05]  /*0e70*/  @!P1 BRA `(.L_x_28) ;  /* 0x00000000002c9947 */ /* 0x000fea0003800000 */
[----:B012---:R-:W-:Y:S01]  /*0e80*/  LDS R11, [R4+UR4] ;  /* 0x00000004040b7984 */ /* 0x007fe20008000800 */
        /* <DEDUP_REMOVED lines=10> */
.L_x_28:
[----:B------:R-:W-:Y:S05]  /*0f30*/  BSYNC.RECONVERGENT B0 ;  /* 0x0000000000007941 */ /* 0x000fea0003800200 */
.L_x_27:
[----:B------:R-:W-:Y:S06]  /*0f40*/  BAR.SYNC.DEFER_BLOCKING 0x0 ;  /* 0x0000000000007b1d */ /* 0x000fec0000010000 */
[----:B------:R-:W-:Y:S04]  /*0f50*/  BSSY.RECONVERGENT B0, `(.L_x_29) ;  /* 0x000000d000007945 */ /* 0x000fe80003800200 */
[----:B------:R-:W-:Y:S05]  /*0f60*/  @!P0 BRA `(.L_x_30) ;  /* 0x00000000002c8947 */ /* 0x000fea0003800000 */
[----:B0123--:R-:W-:Y:S01]  /*0f70*/  LDS R12, [R4+UR4] ;  /* 0x00000004040c7984 */ /* 0x00ffe20008000800 */
        /* <DEDUP_REMOVED lines=10> */
.L_x_30:
[----:B------:R-:W-:Y:S05]  /*1020*/  BSYNC.RECONVERGENT B0 ;  /* 0x0000000000007941 */ /* 0x000fea0003800200 */
.L_x_29:
[----:B------:R-:W-:Y:S01]  /*1030*/  BAR.SYNC.DEFER_BLOCKING 0x0 ;  /* 0x0000000000007b1d */ /* 0x000fe20000010000 */
[----:B------:R-:W-:Y:S02]  /*1040*/  ISETP.GT.U32.AND P5, PT, R9, R0, PT ;  /* 0x000000000900720c */ /* 0x000fe40003fa4070 */
[C---:B------:R-:W-:Y:S02]  /*1050*/  LOP3.LUT R16, R0.reuse, 0x40, RZ, 0xc0, !PT ;  /* 0x0000004000107812 */ /* 0x040fe400078ec0ff */
[----:B01234-:R-:W-:Y:S01]  /*1060*/  LOP3.LUT R11, R0, 0x40, RZ, 0x3c, !PT ;  /* 0x00000040000b7812 */ /* 0x01ffe200078e3cff */
[----:B------:R-:W-:Y:S01]  /*1070*/  BSSY.RECONVERGENT B0, `(.L_x_31) ;  /* 0x000000f000007945 */ /* 0x000fe20003800200 */
[----:B------:R-:W-:Y:S02]  /*1080*/  LOP3.LUT R12, R4, 0x80, RZ, 0x3c, !PT ;  /* 0x00000080040c7812 */ /* 0x000fe400078e3cff */
[----:B------:R-:W-:-:S05]  /*1090*/  P2R R18, PR, RZ, 0x20 ;  /* 0x00000020ff127803 */ /* 0x000fca0000000000 */
[----:B------:R-:W-:Y:S05]  /*10a0*/  @!P5 BRA `(.L_x_32) ;  /* 0x00000000002cd947 */ /* 0x000fea0003800000 */
[----:B------:R-:W-:Y:S04]  /*10b0*/  LDS R13, [R4+UR4] ;  /* 0x00000004040d7984 */ /* 0x000fe80008000800 */
[----:B------:R-:W0:Y:S02]  /*10c0*/  LDS R14, [R12+UR4] ;  /* 0x000000040c0e7984 */ /* 0x000e240008000800 */
[CC--:B0-----:R-:W-:Y:S02]  /*10d0*/  ISETP.GE.AND P5, PT, R13.reuse, R14.reuse, PT ;  /* 0x0000000e0d00720c */ /* 0x0c1fe40003fa6270 */
[----:B------:R-:W-:Y:S02]  /*10e0*/  ISETP.GT.AND P6, PT, R13, R14, PT ;  /* 0x0000000e0d00720c */ /* 0x000fe40003fc4270 */
[----:B------:R-:W-:-:S02]  /*10f0*/  SEL R15, RZ, 0xffffffff, !P5 ;  /* 0xffffffffff0f7807 */ /* 0x000fc40006800000 */
[----:B------:R-:W-:-:S13]  /*1100*/  ISETP.NE.AND P5, PT, R16, RZ, PT ;  /* 0x000000ff1000720c */ /* 0x000fda0003fa5270 */
[----:B------:R-:W-:-:S04]  /*1110*/  @!P5 SEL R15, RZ, 0xffffffff, P6 ;  /* 0xffffffffff0fd807 */ /* 0x000fc80003000000 */
[----:B------:R-:W-:-:S04]  /*1120*/  LOP3.LUT R15, R15, 0x1, RZ, 0xc0, !PT ;  /* 0x000000010f0f7812 */ /* 0x000fc800078ec0ff */
[----:B------:R-:W-:-:S13]  /*1130*/  ISETP.NE.U32.AND P5, PT, R15, 0x1, PT ;  /* 0x000000010f00780c */ /* 0x000fda0003fa5070 */
[----:B------:R0:W-:Y:S04]  /*1140*/  @P5 STS [R4+UR4], R14 ;  /* 0x0000000e04005988 */ /* 0x0001e80008000804 */
[----:B------:R0:W-:Y:S02]  /*1150*/  @P5 STS [R12+UR4], R13 ;  /* 0x0000000d0c005988 */ /* 0x0001e40008000804 */
.L_x_32:
[----:B------:R-:W-:Y:S05]  /*1160*/  BSYNC.RECONVERGENT B0 ;  /* 0x0000000000007941 */ /* 0x000fea0003800200 */
.L_x_31:
[----:B------:R-:W-:Y:S06]  /*1170*/  BAR.SYNC.DEFER_BLOCKING 0x0 ;  /* 0x0000000000007b1d */ /* 0x000fec0000010000 */
[----:B------:R-:W-:Y:S04]  /*1180*/  BSSY.RECONVERGENT B0, `(.L_x_33) ;  /* 0x000000d000007945 */ /* 0x000fe80003800200 */
[----:B------:R-:W-:Y:S05]  /*1190*/  @!P4 BRA `(.L_x_34) ;  /* 0x00000000002cc947 */ /* 0x000fea0003800000 */
[----:B0-----:R-:W-:Y:S04]  /*11a0*/  LDS R13, [R4+UR4] ;  /* 0x00000004040d7984 */ /* 0x001fe80008000800 */
        /* <DEDUP_REMOVED lines=10> */
.L_x_34:
[----:B------:R-:W-:Y:S05]  /*1250*/  BSYNC.RECONVERGENT B0 ;  /* 0x0000000000007941 */ /* 0x000fea0003800200 */
.L_x_33:
[----:B------:R-:W-:Y:S06]  /*1260*/  BAR.SYNC.DEFER_BLOCKING 0x0 ;  /* 0x0000000000007b1d */ /* 0x000fec0000010000 */
[----:B------:R-:W-:Y:S04]  /*1270*/  BSSY.RECONVERGENT B0, `(.L_x_35) ;  /* 0x000000d000007945 */ /* 0x000fe80003800200 */
[----:B------:R-:W-:Y:S05]  /*1280*/  @!P3 BRA `(.L_x_36) ;  /* 0x00000000002cb947 */ /* 0x000fea0003800000 */
[----:B01----:R-:W-:Y:S04]  /*1290*/  LDS R13, [R4+UR4] ;  /* 0x00000004040d7984 */ /* 0x003fe80008000800 */
        /* <DEDUP_REMOVED lines=10> */
.L_x_36:
[----:B------:R-:W-:Y:S05]  /*1340*/  BSYNC.RECONVERGENT B0 ;  /* 0x0000000000007941 */ /* 0x000fea0003800200 */
.L_x_35:
[----:B------:R-:W-:Y:S06]  /*1350*/  BAR.SYNC.DEFER_BLOCKING 0x0 ;  /* 0x0000000000007b1d */ /* 0x000fec0000010000 */
[----:B------:R-:W-:Y:S04]  /*1360*/  BSSY.RECONVERGENT B0, `(.L_x_37) ;  /* 0x000000d000007945 */ /* 0x000fe80003800200 */
[----:B------:R-:W-:Y:S05]  /*1370*/  @!P2 BRA `(.L_x_38) ;  /* 0x00000000002ca947 */ /* 0x000fea0003800000 */
[----:B012---:R-:W-:Y:S04]  /*1380*/  LDS R14, [R4+UR4] ;  /* 0x00000004040e7984 */ /* 0x007fe80008000800 */
        /* <DEDUP_REMOVED lines=10> */
.L_x_38:
[----:B------:R-:W-:Y:S05]  /*1430*/  BSYNC.RECONVERGENT B0 ;  /* 0x0000000000007941 */ /* 0x000fea0003800200 */
.L_x_37:
[----:B------:R-:W-:Y:S06]  /*1440*/  BAR.SYNC.DEFER_BLOCKING 0x0 ;  /* 0x0000000000007b1d */ /* 0x000fec0000010000 */
[----:B------:R-:W-:Y:S04]  /*1450*/  BSSY.RECONVERGENT B0, `(.L_x_39) ;  /* 0x000000d000007945 */ /* 0x000fe80003800200 */
[----:B------:R-:W-:Y:S05]  /*1460*/  @!P1 BRA `(.L_x_40) ;  /* 0x00000000002c9947 */ /* 0x000fea0003800000 */
[----:B0123--:R-:W-:Y:S04]  /*1470*/  LDS R13, [R4+UR4] ;  /* 0x00000004040d7984 */ /* 0x00ffe80008000800 */
        /* <DEDUP_REMOVED lines=10> */
.L_x_40:
[----:B------:R-:W-:Y:S05]  /*1520*/  BSYNC.RECONVERGENT B0 ;  /* 0x0000000000007941 */ /* 0x000fea0003800200 */
.L_x_39:
[----:B------:R-:W-:Y:S06]  /*1530*/  BAR.SYNC.DEFER_BLOCKING 0x0 ;  /* 0x0000000000007b1d */ /* 0x000fec0000010000 */
[----:B------:R-:W-:Y:S04]  /*1540*/  BSSY.RECONVERGENT B0, `(.L_x_41) ;  /* 0x000000d000007945 */ /* 0x000fe80003800200 */
[----:B------:R-:W-:Y:S05]  /*1550*/  @!P0 BRA `(.L_x_42) ;  /* 0x00000000002c8947 */ /* 0x000fea0003800000 */
[----:B01234-:R-:W-:Y:S04]  /*1560*/  LDS R14, [R4+UR4] ;  /* 0x00000004040e7984 */ /* 0x01ffe80008000800 */
        /* <DEDUP_REMOVED lines=10> */
.L_x_42:
[----:B------:R-:W-:Y:S05]  /*1610*/  BSYNC.RECONVERGENT B0 ;  /* 0x0000000000007941 */ /* 0x000fea0003800200 */
.L_x_41:
[----:B------:R-:W-:Y:S01]  /*1620*/  BAR.SYNC.DEFER_BLOCKING 0x0 ;  /* 0x0000000000007b1d */ /* 0x000fe20000010000 */
[----:B------:R-:W-:Y:S02]  /*1630*/  ISETP.GT.U32.AND P5, PT, R11, R0, PT ;  /* 0x000000000b00720c */ /* 0x000fe40003fa4070 */
[C---:B------:R-:W-:Y:S02]  /*1640*/  LOP3.LUT R21, R0.reuse, 0x80, RZ, 0xc0, !PT ;  /* 0x0000008000157812 */ /* 0x040fe400078ec0ff */
[C---:B01234-:R-:W-:Y:S01]  /*1650*/  LOP3.LUT R13, R0.reuse, 0x80, RZ, 0x3c, !PT ;  /* 0x00000080000d7812 */ /* 0x05ffe200078e3cff */
[----:B------:R-:W-:Y:S01]  /*1660*/  BSSY.RECONVERGENT B0, `(.L_x_43) ;  /* 0x0000010000007945 */ /* 0x000fe20003800200 */
[----:B------:R-:W-:Y:S02]  /*1670*/  LOP3.LUT R19, R0, 0x100, RZ, 0xc0, !PT ;  /* 0x0000010000137812 */ /* 0x000fe400078ec0ff */
[----:B------:R-:W-:Y:S02]  /*1680*/  P2R R20, PR, RZ, 0x20 ;  /* 0x00000020ff147803 */ /* 0x000fe40000000000 */
[----:B------:R-:W-:-:S03]  /*1690*/  LOP3.LUT R14, R4, 0x100, RZ, 0x3c, !PT ;  /* 0x00000100040e7812 */ /* 0x000fc600078e3cff */
        /* <DEDUP_REMOVED lines=12> */
.L_x_44:
[----:B------:R-:W-:Y:S05]  /*1760*/  BSYNC.RECONVERGENT B0 ;  /* 0x0000000000007941 */ /* 0x000fea0003800200 */
.L_x_43:
[----:B------:R-:W-:Y:S01]  /*1770*/  BAR.SYNC.DEFER_BLOCKING 0x0 ;  /* 0x0000000000007b1d */ /* 0x000fe20000010000 */
[----:B------:R-:W-:-:S05]  /*1780*/  ISETP.GT.U32.AND P5, PT, R9, R0, PT ;  /* 0x000000000900720c */ /* 0x000fca0003fa4070 */
[----:B------:R-:W-:Y:S08]  /*1790*/  BSSY.RECONVERGENT B0, `(.L_x_45) ;  /* 0x000000d000007945 */ /* 0x000ff00003800200 */
        /* <DEDUP_REMOVED lines=12> */
.L_x_46:
[----:B------:R-:W-:Y:S05]  /*1860*/  BSYNC.RECONVERGENT B0 ;  /* 0x0000000000007941 */ /* 0x000fea0003800200 */
.L_x_45:
        /* <DEDUP_REMOVED lines=14> */
.L_x_48:
[----:B------:R-:W-:Y:S05]  /*1950*/  BSYNC.RECONVERGENT B0 ;  /* 0x0000000000007941 */ /* 0x000fea0003800200 */
.L_x_47:
        /* <DEDUP_REMOVED lines=14> */
.L_x_50:
[----:B------:R-:W-:Y:S05]  /*1a40*/  BSYNC.RECONVERGENT B0 ;  /* 0x0000000000007941 */ /* 0x000fea0003800200 */
.L_x_49:
        /* <DEDUP_REMOVED lines=14> */
.L_x_52:
[----:B------:R-:W-:Y:S05]  /*1b30*/  BSYNC.RECONVERGENT B0 ;  /* 0x0000000000007941 */ /* 0x000fea0003800200 */
.L_x_51:
        /* <DEDUP_REMOVED lines=14> */
.L_x_54:
[----:B------:R-:W-:Y:S05]  /*1c20*/  BSYNC.RECONVERGENT B0 ;  /* 0x0000000000007941 */ /* 0x000fea0003800200 */
.L_x_53:
        /* <DEDUP_REMOVED lines=14> */
.L_x_56:
[----:B------:R-:W-:Y:S05]  /*1d10*/  BSYNC.RECONVERGENT B0 ;  /* 0x0000000000007941 */ /* 0x000fea0003800200 */
.L_x_55:
[----:B------:R-:W-:Y:S01]  /*1d20*/  BAR.SYNC.DEFER_BLOCKING 0x0 ;  /* 0x0000000000007b1d */ /* 0x000fe20000010000 */
[----:B------:R-:W-:Y:S02]  /*1d30*/  ISETP.GT.U32.AND P5, PT, R13, R0, PT ;  /* 0x000000000d00720c */ /* 0x000fe40003fa4070 */
[C---:B01234-:R-:W-:Y:S02]  /*1d40*/  LOP3.LUT R15, R0.reuse, 0x100, RZ, 0x3c, !PT ;  /* 0x00000100000f7812 */ /* 0x05ffe400078e3cff */
[----:B------:R-:W-:Y:S01]  /*1d50*/  LOP3.LUT R23, R0, 0x200, RZ, 0xc0, !PT ;  /* 0x0000020000177812 */ /* 0x000fe200078ec0ff */
        /* <DEDUP_REMOVED lines=15> */
.L_x_58:
[----:B------:R-:W-:Y:S05]  /*1e50*/  BSYNC.RECONVERGENT B0 ;  /* 0x0000000000007941 */ /* 0x000fea0003800200 */
.L_x_57:
        /* <DEDUP_REMOVED lines=15> */
.L_x_60:
[----:B------:R-:W-:Y:S05]  /*1f50*/  BSYNC.RECONVERGENT B0 ;  /* 0x0000000000007941 */ /* 0x000fea0003800200 */
.L_x_59:
[----:B------:R-:W-:Y:S01]  /*1f60*/  BAR.SYNC.DEFER_BLOCKING 0x0 ;  /* 0x0000000000007b1d */ /* 0x000fe20000010000 */
[----:B------:R-:W-:-:S05]  /*1f70*/  ISETP.GT.U32.AND P5, PT, R9, R0, PT ;  /* 0x000000000900720c */ /* 0x000fca0003fa4070 */
[----:B------:R-:W-:Y:S08]  /*1f80*/  BSSY.RECONVERGENT B0, `(.L_x_61) ;  /* 0x000000d000007945 */ /* 0x000ff00003800200 */
        /* <DEDUP_REMOVED lines=12> */
.L_x_62:
[----:B------:R-:W-:Y:S05]  /*2050*/  BSYNC.RECONVERGENT B0 ;  /* 0x0000000000007941 */ /* 0x000fea0003800200 */
.L_x_61:
        /* <DEDUP_REMOVED lines=14> */
.L_x_64:
[----:B------:R-:W-:Y:S05]  /*2140*/  BSYNC.RECONVERGENT B0 ;  /* 0x0000000000007941 */ /* 0x000fea0003800200 */
.L_x_63:
        /* <DEDUP_REMOVED lines=14> */
.L_x_66:
[----:B------:R-:W-:Y:S05]  /*2230*/  BSYNC.RECONVERGENT B0 ;  /* 0x0000000000007941 */ /* 0x000fea0003800200 */
.L_x_65:
        /* <DEDUP_REMOVED lines=14> */
.L_x_68:
[----:B------:R-:W-:Y:S05]  /*2320*/  BSYNC.RECONVERGENT B0 ;  /* 0x0000000000007941 */ /* 0x000fea0003800200 */
.L_x_67:
        /* <DEDUP_REMOVED lines=14> */
.L_x_70:
[----:B------:R-:W-:Y:S05]  /*2410*/  BSYNC.RECONVERGENT B0 ;  /* 0x0000000000007941 */ /* 0x000fea0003800200 */
.L_x_69:
        /* <DEDUP_REMOVED lines=14> */
.L_x_72:
[----:B------:R-:W-:Y:S05]  /*2500*/  BSYNC.RECONVERGENT B0 ;  /* 0x0000000000007941 */ /* 0x000fea0003800200 */
.L_x_71:
[----:B------:R-:W-:Y:S01]  /*2510*/  BAR.SYNC.DEFER_BLOCKING 0x0 ;  /* 0x0000000000007b1d */ /* 0x000fe20000010000 */
[----:B------:R-:W-:Y:S02]  /*2520*/  ISETP.GT.U32.AND P5, PT, R15, R0, PT ;  /* 0x000000000f00720c */ /* 0x000fe40003fa4070 */
[----:B------:R-:W-:Y:S02]  /*2530*/  LOP3.LUT R19, R0, 0x200, RZ, 0x3c, !PT ;  /* 0x0000020000137812 */ /* 0x000fe400078e3cff */
[----:B01234-:R-:W-:Y:S01]  /*2540*/  LOP3.LUT R17, R4, 0x400, RZ, 0x3c, !PT ;  /* 0x0000040004117812 */ /* 0x01ffe200078e3cff */
[----:B------:R-:W-:Y:S01]  /*2550*/  BSSY.RECONVERGENT B0, `(.L_x_73) ;  /* 0x000000e000007945 */ /* 0x000fe20003800200 */
[----:B------:R-:W-:-:S07]  /*2560*/  P2R R25, PR, RZ, 0x20 ;  /* 0x00000020ff197803 */ /* 0x000fce0000000000 */
        /* <DEDUP_REMOVED lines=12> */
.L_x_74:
[----:B------:R-:W-:Y:S05]  /*2630*/  BSYNC.RECONVERGENT B0 ;  /* 0x0000000000007941 */ /* 0x000fea0003800200 */
.L_x_73:
[----:B------:R-:W-:Y:S01]  /*2640*/  BAR.SYNC.DEFER_BLOCKING 0x0 ;  /* 0x0000000000007b1d */ /* 0x000fe20000010000 */
[----:B------:R-:W-:-:S05]  /*2650*/  ISETP.GT.U32.AND P5, PT, R13, R0, PT ;  /* 0x000000000d00720c */ /* 0x000fca0003fa4070 */
[----:B------:R-:W-:Y:S08]  /*2660*/  BSSY.RECONVERGENT B0, `(.L_x_75) ;  /* 0x000000d000007945 */ /* 0x000ff00003800200 */
[----:B------:R-:W-:Y:S05]  /*2670*/  @!P5 BRA `(.L_x_76) ;  /* 0x00000000002cd947 */ /* 0x000fea0003800000 */
[----:B------:R-:W-:Y:S04]  /*2680*/  LDS R13, [R4+UR4] ;  /* 0x00000004040d7984 */ /* 0x000fe80008000800 */
[----:B0-----:R-:W0:Y:S02]  /*2690*/  LDS R22, [R16+UR4] ;  /* 0x0000000410167984 */ /* 0x001e240008000800 */
        /* <DEDUP_REMOVED lines=9> */
.L_x_76:
[----:B------:R-:W-:Y:S05]  /*2730*/  BSYNC.RECONVERGENT B0 ;  /* 0x0000000000007941 */ /* 0x000fea0003800200 */
.L_x_75:
[----:B------:R-:W-:Y:S01]  /*2740*/  BAR.SYNC.DEFER_BLOCKING 0x0 ;  /* 0x0000000000007b1d */ /* 0x000fe20000010000 */
[----:B------:R-:W-:-:S05]  /*2750*/  ISETP.GT.U32.AND P5, PT, R11, R0, PT ;  /* 0x000000000b00720c */ /* 0x000fca0003fa4070 */
[----:B------:R-:W-:Y:S08]  /*2760*/  BSSY.RECONVERGENT B0, `(.L_x_77) ;  /* 0x000000d000007945 */ /* 0x000ff00003800200 */
[----:B------:R-:W-:Y:S05]  /*2770*/  @!P5 BRA `(.L_x_78) ;  /* 0x00000000002cd947 */ /* 0x000fea0003800000 */
[----:B------:R-:W-:Y:S04]  /*2780*/  LDS R11, [R4+UR4] ;  /* 0x00000004040b7984 */ /* 0x000fe80008000800 */
[----:B01----:R-:W0:Y:S02]  /*2790*/  LDS R22, [R14+UR4] ;  /* 0x000000040e167984 */ /* 0x003e240008000800 */
        /* <DEDUP_REMOVED lines=9> */
.L_x_78:
[----:B------:R-:W-:Y:S05]  /*2830*/  BSYNC.RECONVERGENT B0 ;  /* 0x0000000000007941 */ /* 0x000fea0003800200 */
.L_x_77:
[----:B------:R-:W-:Y:S01]  /*2840*/  BAR.SYNC.DEFER_BLOCKING 0x0 ;  /* 0x0000000000007b1d */ /* 0x000fe20000010000 */
[----:B------:R-:W-:-:S05]  /*2850*/  ISETP.GT.U32.AND P5, PT, R9, R0, PT ;  /* 0x000000000900720c */ /* 0x000fca0003fa4070 */
[----:B------:R-:W-:Y:S08]  /*2860*/  BSSY.RECONVERGENT B0, `(.L_x_79) ;  /* 0x000000d000007945 */ /* 0x000ff00003800200 */
[----:B------:R-:W-:Y:S05]  /*2870*/  @!P5 BRA `(.L_x_80) ;  /* 0x00000000002cd947 */ /* 0x000fea0003800000 */
[----:B------:R-:W-:Y:S04]  /*2880*/  LDS R9, [R4+UR4] ;  /* 0x0000000404097984 */ /* 0x000fe80008000800 */
[----:B012---:R-:W0:Y:S02]  /*2890*/  LDS R22, [R12+UR4] ;  /* 0x000000040c167984 */ /* 0x007e240008000800 */
        /* <DEDUP_REMOVED lines=9> */
.L_x_80:
[----:B------:R-:W-:Y:S05]  /*2930*/  BSYNC.RECONVERGENT B0 ;  /* 0x0000000000007941 */ /* 0x000fea0003800200 */
.L_x_79:
[----:B------:R-:W-:Y:S06]  /*2940*/  BAR.SYNC.DEFER_BLOCKING 0x0 ;  /* 0x0000000000007b1d */ /* 0x000fec0000010000 */
[----:B------:R-:W-:Y:S04]  /*2950*/  BSSY.RECONVERGENT B0, `(.L_x_81) ;  /* 0x000000d000007945 */ /* 0x000fe80003800200 */
[----:B------:R-:W-:Y:S05]  /*2960*/  @!P4 BRA `(.L_x_82) ;  /* 0x00000000002cc947 */ /* 0x000fea0003800000 */
[----:B---3--:R-:W-:Y:S04]  /*2970*/  LDS R9, [R4+UR4] ;  /* 0x0000000404097984 */ /* 0x008fe80008000800 */
        /* <DEDUP_REMOVED lines=10> */
.L_x_82:
[----:B------:R-:W-:Y:S05]  /*2a20*/  BSYNC.RECONVERGENT B0 ;  /* 0x0000000000007941 */ /* 0x000fea0003800200 */
.L_x_81:
[----:B------:R-:W-:Y:S06]  /*2a30*/  BAR.SYNC.DEFER_BLOCKING 0x0 ;  /* 0x0000000000007b1d */ /* 0x000fec0000010000 */
[----:B------:R-:W-:Y:S04]  /*2a40*/  BSSY.RECONVERGENT B0, `(.L_x_83) ;  /* 0x000000d000007945 */ /* 0x000fe80003800200 */
[----:B------:R-:W-:Y:S05]  /*2a50*/  @!P3 BRA `(.L_x_84) ;  /* 0x00000000002cb947 */ /* 0x000fea0003800000 */
[----:B---34-:R-:W-:Y:S04]  /*2a60*/  LDS R9, [R4+UR4] ;  /* 0x0000000404097984 */ /* 0x018fe80008000800 */
        /* <DEDUP_REMOVED lines=10> */
.L_x_84:
[----:B------:R-:W-:Y:S05]  /*2b10*/  BSYNC.RECONVERGENT B0 ;  /* 0x0000000000007941 */ /* 0x000fea0003800200 */
.L_x_83:
        /* <DEDUP_REMOVED lines=14> */
.L_x_86:
[----:B------:R-:W-:Y:S05]  /*2c00*/  BSYNC.RECONVERGENT B0 ;  /* 0x0000000000007941 */ /* 0x000fea0003800200 */
.L_x_85:
[----:B------:R-:W-:Y:S06]  /*2c10*/  BAR.SYNC.DEFER_BLOCKING 0x0 ;  /* 0x0000000000007b1d */ /* 0x000fec0000010000 */
[----:B------:R-:W-:Y:S04]  /*2c20*/  BSSY.RECONVERGENT B0, `(.L_x_87) ;  /* 0x000000d000007945 */ /* 0x000fe80003800200 */
[----:B------:R-:W-:Y:S05]  /*2c30*/  @!P1 BRA `(.L_x_88) ;  /* 0x00000000002c9947 */ /* 0x000fea0003800000 */
[----:B0--34-:R-:W-:Y:S04]  /*2c40*/  LDS R9, [R4+UR4] ;  /* 0x0000000404097984 */ /* 0x019fe80008000800 */
[----:B-12---:R-:W0:Y:S02]  /*2c50*/  LDS R22, [R6+UR4] ;  /* 0x0000000406167984 */ /* 0x006e240008000800 */
        /* <DEDUP_REMOVED lines=9> */
.L_x_88:
[----:B------:R-:W-:Y:S05]  /*2cf0*/  BSYNC.RECONVERGENT B0 ;  /* 0x0000000000007941 */ /* 0x000fea0003800200 */
.L_x_87:
        /* <DEDUP_REMOVED lines=14> */
.L_x_90:
[----:B------:R-:W-:Y:S05]  /*2de0*/  BSYNC.RECONVERGENT B0 ;  /* 0x0000000000007941 */ /* 0x000fea0003800200 */
.L_x_89:
[----:B------:R-:W-:Y:S01]  /*2df0*/  BAR.SYNC.DEFER_BLOCKING 0x0 ;  /* 0x0000000000007b1d */ /* 0x000fe20000010000 */
[----:B------:R-:W-:-:S05]  /*2e00*/  ISETP.GT.U32.AND P5, PT, R19, R0, PT ;  /* 0x000000001300720c */ /* 0x000fca0003fa4070 */
[----:B------:R-:W-:Y:S08]  /*2e10*/  BSSY.RECONVERGENT B0, `(.L_x_91) ;  /* 0x0000008000007945 */ /* 0x000ff00003800200 */
[----:B------:R-:W-:Y:S05]  /*2e20*/  @!P5 BRA `(.L_x_92) ;  /* 0x000000000018d947 */ /* 0x000fea0003800000 */
[----:B------:R-:W-:Y:S01]  /*2e30*/  LEA R19, R19, UR4, 0x2 ;  /* 0x0000000413137c11 */ /* 0x000fe2000f8e10ff */
[----:B------:R-:W-:Y:S04]  /*2e40*/  LDS R0, [R4+UR4] ;  /* 0x0000000404007984 */ /* 0x000fe80008000800 */
[----:B0--34-:R-:W0:Y:S02]  /*2e50*/  LDS R9, [R19] ;  /* 0x0000000013097984 */ /* 0x019e240000000800 */
[----:B0-----:R-:W-:-:S13]  /*2e60*/  ISETP.GT.AND P5, PT, R0, R9, PT ;  /* 0x000000090000720c */ /* 0x001fda0003fa4270 */
[----:B------:R0:W-:Y:S04]  /*2e70*/  @P5 STS [R4+UR4], R9 ;  /* 0x0000000904005988 */ /* 0x0001e80008000804 */
[----:B------:R0:W-:Y:S02]  /*2e80*/  @P5 STS [R19], R0 ;  /* 0x0000000013005388 */ /* 0x0001e40000000800 */
.L_x_92:
[----:B------:R-:W-:Y:S05]  /*2e90*/  BSYNC.RECONVERGENT B0 ;  /* 0x0000000000007941 */ /* 0x000fea0003800200 */
.L_x_91:
[----:B------:R-:W-:Y:S01]  /*2ea0*/  BAR.SYNC.DEFER_BLOCKING 0x0 ;  /* 0x0000000000007b1d */ /* 0x000fe20000010000 */
[----:B------:R-:W-:-:S05]  /*2eb0*/  ISETP.NE.AND P5, PT, R25, RZ, PT ;  /* 0x000000ff1900720c */ /* 0x000fca0003fa5270 */
[----:B------:R-:W-:Y:S08]  /*2ec0*/  BSSY.RECONVERGENT B0, `(.L_x_93) ;  /* 0x0000007000007945 */ /* 0x000ff00003800200 */
[----:B------:R-:W-:Y:S05]  /*2ed0*/  @!P5 BRA `(.L_x_94) ;  /* 0x000000000014d947 */ /* 0x000fea0003800000 */
[----:B0-----:R-:W-:Y:S04]  /*2ee0*/  LDS R0, [R4+UR4] ;  /* 0x0000000404007984 */ /* 0x001fe80008000800 */
[----:B---34-:R-:W0:Y:S02]  /*2ef0*/  LDS R9, [R17+UR4] ;  /* 0x0000000411097984 */ /* 0x018e240008000800 */
[----:B0-----:R-:W-:-:S13]  /*2f00*/  ISETP.GT.AND P5, PT, R0, R9, PT ;  /* 0x000000090000720c */ /* 0x001fda0003fa4270 */
[----:B------:R0:W-:Y:S04]  /*2f10*/  @P5 STS [R4+UR4], R9 ;  /* 0x0000000904005988 */ /* 0x0001e80008000804 */
[----:B------:R0:W-:Y:S02]  /*2f20*/  @P5 STS [R17+UR4], R0 ;  /* 0x0000000011005988 */ /* 0x0001e40008000804 */
.L_x_94:
[----:B------:R-:W-:Y:S05]  /*2f30*/  BSYNC.RECONVERGENT B0 ;  /* 0x0000000000007941 */ /* 0x000fea0003800200 */
.L_x_93:
[----:B------:R-:W-:Y:S01]  /*2f40*/  BAR.SYNC.DEFER_BLOCKING 0x0 ;  /* 0x0000000000007b1d */ /* 0x000fe20000010000 */
[----:B------:R-:W-:-:S05]  /*2f50*/  ISETP.NE.AND P5, PT, R24, RZ, PT ;  /* 0x000000ff1800720c */ /* 0x000fca0003fa5270 */
[----:B------:R-:W-:Y:S08]  /*2f60*/  BSSY.RECONVERGENT B0, `(.L_x_95) ;  /* 0x0000007000007945 */ /* 0x000ff00003800200 */
[----:B------:R-:W-:Y:S05]  /*2f70*/  @!P5 BRA `(.L_x_96) ;  /* 0x000000000014d947 */ /* 0x000fea0003800000 */
[----:B0--34-:R-:W-:Y:S04]  /*2f80*/  LDS R9, [R4+UR4] ;  /* 0x0000000404097984 */ /* 0x019fe80008000800 */
[----:B------:R-:W0:Y:S02]  /*2f90*/  LDS R0, [R16+UR4] ;  /* 0x0000000410007984 */ /* 0x000e240008000800 */
[----:B0-----:R-:W-:-:S13]  /*2fa0*/  ISETP.GT.AND P5, PT, R9, R0, PT ;  /* 0x000000000900720c */ /* 0x001fda0003fa4270 */
[----:B------:R0:W-:Y:S04]  /*2fb0*/  @P5 STS [R4+UR4], R0 ;  /* 0x0000000004005988 */ /* 0x0001e80008000804 */
[----:B------:R0:W-:Y:S02]  /*2fc0*/  @P5 STS [R16+UR4], R9 ;  /* 0x0000000910005988 */ /* 0x0001e40008000804 */
.L_x_96:
[----:B------:R-:W-:Y:S05]  /*2fd0*/  BSYNC.RECONVERGENT B0 ;  /* 0x0000000000007941 */ /* 0x000fea0003800200 */
.L_x_95:
        /* <DEDUP_REMOVED lines=9> */
.L_x_98:
[----:B------:R-:W-:Y:S05]  /*3070*/  BSYNC.RECONVERGENT B0 ;  /* 0x0000000000007941 */ /* 0x000fea0003800200 */
.L_x_97:
        /* <DEDUP_REMOVED lines=9> */
.L_x_100:
[----:B------:R-:W-:Y:S05]  /*3110*/  BSYNC.RECONVERGENT B0 ;  /* 0x0000000000007941 */ /* 0x000fea0003800200 */
.L_x_99:
[----:B------:R-:W-:Y:S06]  /*3120*/  BAR.SYNC.DEFER_BLOCKING 0x0 ;  /* 0x0000000000007b1d */ /* 0x000fec0000010000 */
[----:B------:R-:W-:Y:S04]  /*3130*/  BSSY.RECONVERGENT B0, `(.L_x_101) ;  /* 0x0000007000007945 */ /* 0x000fe80003800200 */
[----:B------:R-:W-:Y:S05]  /*3140*/  @!P4 BRA `(.L_x_102) ;  /* 0x000000000014c947 */ /* 0x000fea0003800000 */
[----:B0--34-:R-:W-:Y:S04]  /*3150*/  LDS R9, [R4+UR4] ;  /* 0x0000000404097984 */ /* 0x019fe80008000800 */
[----:B------:R-:W0:Y:S02]  /*3160*/  LDS R0, [R10+UR4] ;  /* 0x000000040a007984 */ /* 0x000e240008000800 */
[----:B0-----:R-:W-:-:S13]  /*3170*/  ISETP.GT.AND P4, PT, R9, R0, PT ;  /* 0x000000000900720c */ /* 0x001fda0003f84270 */
[----:B------:R0:W-:Y:S04]  /*3180*/  @P4 STS [R4+UR4], R0 ;  /* 0x0000000004004988 */ /* 0x0001e80008000804 */
[----:B------:R0:W-:Y:S02]  /*3190*/  @P4 STS [R10+UR4], R9 ;  /* 0x000000090a004988 */ /* 0x0001e40008000804 */
.L_x_102:
[----:B------:R-:W-:Y:S05]  /*31a0*/  BSYNC.RECONVERGENT B0 ;  /* 0x0000000000007941 */ /* 0x000fea0003800200 */
.L_x_101:
        /* <DEDUP_REMOVED lines=8> */
.L_x_104:
[----:B------:R-:W-:Y:S05]  /*3230*/  BSYNC.RECONVERGENT B0 ;  /* 0x0000000000007941 */ /* 0x000fea0003800200 */
.L_x_103:
[----:B------:R-:W-:Y:S06]  /*3240*/  BAR.SYNC.DEFER_BLOCKING 0x0 ;  /* 0x0000000000007b1d */ /* 0x000fec0000010000 */
[----:B------:R-:W-:Y:S04]  /*3250*/  BSSY.RECONVERGENT B0, `(.L_x_105) ;  /* 0x0000007000007945 */ /* 0x000fe80003800200 */
[----:B------:R-:W-:Y:S05]  /*3260*/  @!P2 BRA `(.L_x_106) ;  /* 0x000000000014a947 */ /* 0x000fea0003800000 */
[----:B0-----:R-:W-:Y:S04]  /*3270*/  LDS R0, [R4+UR4] ;  /* 0x0000000404007984 */ /* 0x001fe80008000800 */
[----:B---34-:R-:W0:Y:S02]  /*3280*/  LDS R9, [R7+UR4] ;  /* 0x0000000407097984 */ /* 0x018e240008000800 */
[----:B0-----:R-:W-:-:S13]  /*3290*/  ISETP.GT.AND P2, PT, R0, R9, PT ;  /* 0x000000090000720c */ /* 0x001fda0003f44270 */
[----:B------:R0:W-:Y:S04]  /*32a0*/  @P2 STS [R4+UR4], R9 ;  /* 0x0000000904002988 */ /* 0x0001e80008000804 */
[----:B------:R0:W-:Y:S02]  /*32b0*/  @P2 STS [R7+UR4], R0 ;  /* 0x0000000007002988 */ /* 0x0001e40008000804 */
.L_x_106:
[----:B------:R-:W-:Y:S05]  /*32c0*/  BSYNC.RECONVERGENT B0 ;  /* 0x0000000000007941 */ /* 0x000fea0003800200 */
.L_x_105:
[----:B------:R-:W-:Y:S06]  /*32d0*/  BAR.SYNC.DEFER_BLOCKING 0x0 ;  /* 0x0000000000007b1d */ /* 0x000fec0000010000 */
[----:B------:R-:W-:Y:S04]  /*32e0*/  BSSY.RECONVERGENT B0, `(.L_x_107) ;  /* 0x0000007000007945 */ /* 0x000fe80003800200 */
[----:B------:R-:W-:Y:S05]  /*32f0*/  @!P1 BRA `(.L_x_108) ;  /* 0x0000000000149947 */ /* 0x000fea0003800000 */
[----:B0-----:R-:W-:Y:S04]  /*3300*/  LDS R7, [R4+UR4] ;  /* 0x0000000404077984 */ /* 0x001fe80008000800 */
[----:B------:R-:W0:Y:S02]  /*3310*/  LDS R0, [R6+UR4] ;  /* 0x0000000406007984 */ /* 0x000e240008000800 */
[----:B0-----:R-:W-:-:S13]  /*3320*/  ISETP.GT.AND P1, PT, R7, R0, PT ;  /* 0x000000000700720c */ /* 0x001fda0003f24270 */
[----:B------:R0:W-:Y:S04]  /*3330*/  @P1 STS [R4+UR4], R0 ;  /* 0x0000000004001988 */ /* 0x0001e80008000804 */
[----:B------:R0:W-:Y:S02]  /*3340*/  @P1 STS [R6+UR4], R7 ;  /* 0x0000000706001988 */ /* 0x0001e40008000804 */
.L_x_108:
[----:B------:R-:W-:Y:S05]  /*3350*/  BSYNC.RECONVERGENT B0 ;  /* 0x0000000000007941 */ /* 0x000fea0003800200 */
.L_x_107:
        /* <DEDUP_REMOVED lines=8> */
.L_x_110:
[----:B------:R-:W-:Y:S05]  /*33e0*/  BSYNC.RECONVERGENT B0 ;  /* 0x0000000000007941 */ /* 0x000fea0003800200 */
.L_x_109:
[----:B------:R-:W-:Y:S06]  /*33f0*/  BAR.SYNC.DEFER_BLOCKING 0x0 ;  /* 0x0000000000007b1d */ /* 0x000fec0000010000 */
[----:B0-----:R-:W0:Y:S04]  /*3400*/  LDS R5, [R4+UR4] ;  /* 0x0000000404057984 */ /* 0x001e280008000800 */
[----:B0-----:R-:W-:Y:S01]  /*3410*/  STG.E desc[UR6][R2.64], R5 ;  /* 0x0000000502007986 */ /* 0x001fe2000c101906 */
[----:B------:R-:W-:Y:S05]  /*3420*/  EXIT ;  /* 0x000000000000794d */ /* 0x000fea0003800000 */
.L_x_111:
        /* <DEDUP_REMOVED lines=13> */
.L_x_113:


//--------------------- .nv.shared.reserved.0     --------------------------
	.section	.nv.shared.reserved.0,"aw",@nobits
	.weak		__nv_reservedSMEM_offset_0_alias
	.size		__nv_reservedSMEM_offset_0_alias, 0, 64
	.other		__nv_reservedSMEM_offset_0_alias,@"STO_CUDA_RESERVED_SHARED STV_DEFAULT"
__nv_reservedSMEM_offset_0_alias:
	.zero		0
	.zero		64


//--------------------- .nv.shared._Z17bitonicSortSharedPi --------------------------
	.section	.nv.shared._Z17bitonicSortSharedPi,"aw",@nobits
	.sectionflags	@""
	.align	4
.nv.shared._Z17bitonicSortSharedPi:
	.zero		5120


//--------------------- .nv.constant0._Z18bitonicMergeKernelPiiii --------------------------
	.section	.nv.constant0._Z18bitonicMergeKernelPiiii,"a",@progbits
	.sectionflags	@""
	.align	4
.nv.constant0._Z18bitonicMergeKernelPiiii:
	.zero		916


//--------------------- .nv.constant0._Z17bitonicSortSharedPi --------------------------
	.section	.nv.constant0._Z17bitonicSortSharedPi,"a",@progbits
	.sectionflags	@""
	.align	4
.nv.constant0._Z17bitonicSortSharedPi:
	.zero		904


//--------------------- SYMBOLS --------------------------

	.type		.nv.reservedSmem.offset0,@object
	.size		.nv.reservedSmem.offset0,0x4
	.type		.nv.reservedSmem.cap,@object
	.size		.nv.reservedSmem.cap,0x4
